	.target	sm_100a

	.elftype	@"ET_EXEC"


//--------------------- .note.nv.tkinfo           --------------------------
	.section	.note.nv.tkinfo,"",@"SHT_NOTE"
	.sectionflags	@"SHF_NOTE_NV_TKINFO"
	.tkinfo
        /*0018*/ 	.word	0x00000002
        /*0030*/ 	.string	""
        /*0030*/ 	.string	"ptxas"
        /*0030*/ 	.string	"Cuda compilation tools, release 13.0, V13.0.88"
        /*0030*/ 	.string	"Build cuda_13.0.r13.0/compiler.36424714_0"
        /*0030*/ 	.string	"-arch sm_100a -m 64 "



//--------------------- .note.nv.cuinfo           --------------------------
	.section	.note.nv.cuinfo,"",@"SHT_NOTE"
	.sectionflags	@"SHF_NOTE_NV_CUINFO"
        /*0018*/ 	.short	0x0002
        /*001a*/ 	.short	0x0064
        /*001c*/ 	.short	0x0082
	.zero		2


//--------------------- .nv.info                  --------------------------
	.section	.nv.info,"",@"SHT_CUDA_INFO"
	.align	4


	//----- nvinfo : EIATTR_REGCOUNT
	.align		4
        /*0000*/ 	.byte	0x04, 0x2f
        /*0002*/ 	.short	(.L_19 - .L_18)
	.align		4
.L_18:
        /*0004*/ 	.word	index@(_ZN7cutlass13device_kernelINS_4gemm6kernel13GemmUniversalIN4cute5tupleIJiiiiEEENS1_10collective13CollectiveMmaINS1_35MainloopSm100TmaUmmaWarpSpecializedILi6ELi2ELi4ENS5_IJNS4_1CILi2EEENSA_ILi1EEESC_EEEEENS5_IJNSA_ILi64EEESF_NSA_ILi128EEEEEENS_6half_tENS5_IJlSC_lEEESI_SJ_NS4_8TiledMMAINS4_8MMA_AtomIJNS4_20SM100_MMA_F16BF16_SSISI_SI_fLi64ELi64ELNS4_4UMMA5MajorE0ELSO_0ELNSN_7ScaleInE0ELSP_0EEEEEENS4_6LayoutINS5_IJSC_SC_SC_EEENS5_IJNSA_ILi0EEESU_SU_EEEEENS5_IJNS4_10UnderscoreESX_SX_EEEEENS4_13SM90_TMA_LOADENS4_14ComposedLayoutINS4_7SwizzleILi3ELi4ELi3EEENS4_18smem_ptr_flag_bitsILi16EEENSS_INS5_IJNSA_ILi8EEESF_EEENS5_IJSF_SC_EEEEEEEvNS4_8identityENS4_23SM90_TMA_LOAD_MULTICASTES1A_vS1B_EENS_8epilogue10collective18CollectiveEpilogueINS1E_23Sm100TmaWarpSpecializedILi3ELi2ELi16ELb1ELb0EEEJSH_NS5_IJNSS_ISF_SC_EENSS_INSA_ILi32EEESC_EEEEESI_SJ_SI_SJ_NS1E_6fusion15FusionCallbacksIS1I_NS1N_17LinearCombinationISI_fSI_fLNS_15FloatRoundStyleE2EEESH_S1M_JEEENS4_5SM1004TMEM4LOAD26SM100_TMEM_LOAD_16dp256b4xES10_NS11_INS12_ILi2ELi4ELi3EEES15_NSS_INS5_IJS16_S1K_EEENS5_IJS1K_SC_EEEEEEENS4_17SM75_U32x4_LDSM_NENS4_14SM90_TMA_STOREES21_NS4_17SM90_U32x4_STSM_NENS4_39AutoVectorizingCopyWithAssumedAlignmentILi128EEEEEEvvEEEEvNT_6ParamsE)
        /*0008*/ 	.word	0x00000045


	//----- nvinfo : EIATTR_FRAME_SIZE
	.align		4
.L_19:
        /*000c*/ 	.byte	0x04, 0x11
        /*000e*/ 	.short	(.L_21 - .L_20)
	.align		4
.L_20:
        /*0010*/ 	.word	index@($__internal_2_$__cuda_sm10x_tcgen05_guardrail_trap_unallocated_columns_being_dealloced)
        /*0014*/ 	.word	0x00000000


	//----- nvinfo : EIATTR_FRAME_SIZE
	.align		4
.L_21:
        /*0018*/ 	.byte	0x04, 0x11
        /*001a*/ 	.short	(.L_23 - .L_22)
	.align		4
.L_22:
        /*001c*/ 	.word	index@($__internal_1_$__cuda_sm10x_tcgen05_guardrail_trap_phase_invalid_during_alloc)
        /*0020*/ 	.word	0x00000000


	//----- nvinfo : EIATTR_FRAME_SIZE
	.align		4
.L_23:
        /*0024*/ 	.byte	0x04, 0x11
        /*0026*/ 	.short	(.L_25 - .L_24)
	.align		4
.L_24:
        /*0028*/ 	.word	index@($__internal_0_$__cuda_sm10x_tcgen05_guardrail_trap_col_being_dealloced_not_returned_by_alloc)
        /*002c*/ 	.word	0x00000000


	//----- nvinfo : EIATTR_FRAME_SIZE
	.align		4
.L_25:
        /*0030*/ 	.byte	0x04, 0x11
        /*0032*/ 	.short	(.L_27 - .L_26)
	.align		4
.L_26:
        /*0034*/ 	.word	index@(_ZN7cutlass13device_kernelINS_4gemm6kernel13GemmUniversalIN4cute5tupleIJiiiiEEENS1_10collective13CollectiveMmaINS1_35MainloopSm100TmaUmmaWarpSpecializedILi6ELi2ELi4ENS5_IJNS4_1CILi2EEENSA_ILi1EEESC_EEEEENS5_IJNSA_ILi64EEESF_NSA_ILi128EEEEEENS_6half_tENS5_IJlSC_lEEESI_SJ_NS4_8TiledMMAINS4_8MMA_AtomIJNS4_20SM100_MMA_F16BF16_SSISI_SI_fLi64ELi64ELNS4_4UMMA5MajorE0ELSO_0ELNSN_7ScaleInE0ELSP_0EEEEEENS4_6LayoutINS5_IJSC_SC_SC_EEENS5_IJNSA_ILi0EEESU_SU_EEEEENS5_IJNS4_10UnderscoreESX_SX_EEEEENS4_13SM90_TMA_LOADENS4_14ComposedLayoutINS4_7SwizzleILi3ELi4ELi3EEENS4_18smem_ptr_flag_bitsILi16EEENSS_INS5_IJNSA_ILi8EEESF_EEENS5_IJSF_SC_EEEEEEEvNS4_8identityENS4_23SM90_TMA_LOAD_MULTICASTES1A_vS1B_EENS_8epilogue10collective18CollectiveEpilogueINS1E_23Sm100TmaWarpSpecializedILi3ELi2ELi16ELb1ELb0EEEJSH_NS5_IJNSS_ISF_SC_EENSS_INSA_ILi32EEESC_EEEEESI_SJ_SI_SJ_NS1E_6fusion15FusionCallbacksIS1I_NS1N_17LinearCombinationISI_fSI_fLNS_15FloatRoundStyleE2EEESH_S1M_JEEENS4_5SM1004TMEM4LOAD26SM100_TMEM_LOAD_16dp256b4xES10_NS11_INS12_ILi2ELi4ELi3EEES15_NSS_INS5_IJS16_S1K_EEENS5_IJS1K_SC_EEEEEEENS4_17SM75_U32x4_LDSM_NENS4_14SM90_TMA_STOREES21_NS4_17SM90_U32x4_STSM_NENS4_39AutoVectorizingCopyWithAssumedAlignmentILi128EEEEEEvvEEEEvNT_6ParamsE)
        /*0038*/ 	.word	0x00000000


	//----- nvinfo : EIATTR_MIN_STACK_SIZE
	.align		4
.L_27:
        /*003c*/ 	.byte	0x04, 0x12
        /*003e*/ 	.short	(.L_29 - .L_28)
	.align		4
.L_28:
        /*0040*/ 	.word	index@(_ZN7cutlass13device_kernelINS_4gemm6kernel13GemmUniversalIN4cute5tupleIJiiiiEEENS1_10collective13CollectiveMmaINS1_35MainloopSm100TmaUmmaWarpSpecializedILi6ELi2ELi4ENS5_IJNS4_1CILi2EEENSA_ILi1EEESC_EEEEENS5_IJNSA_ILi64EEESF_NSA_ILi128EEEEEENS_6half_tENS5_IJlSC_lEEESI_SJ_NS4_8TiledMMAINS4_8MMA_AtomIJNS4_20SM100_MMA_F16BF16_SSISI_SI_fLi64ELi64ELNS4_4UMMA5MajorE0ELSO_0ELNSN_7ScaleInE0ELSP_0EEEEEENS4_6LayoutINS5_IJSC_SC_SC_EEENS5_IJNSA_ILi0EEESU_SU_EEEEENS5_IJNS4_10UnderscoreESX_SX_EEEEENS4_13SM90_TMA_LOADENS4_14ComposedLayoutINS4_7SwizzleILi3ELi4ELi3EEENS4_18smem_ptr_flag_bitsILi16EEENSS_INS5_IJNSA_ILi8EEESF_EEENS5_IJSF_SC_EEEEEEEvNS4_8identityENS4_23SM90_TMA_LOAD_MULTICASTES1A_vS1B_EENS_8epilogue10collective18CollectiveEpilogueINS1E_23Sm100TmaWarpSpecializedILi3ELi2ELi16ELb1ELb0EEEJSH_NS5_IJNSS_ISF_SC_EENSS_INSA_ILi32EEESC_EEEEESI_SJ_SI_SJ_NS1E_6fusion15FusionCallbacksIS1I_NS1N_17LinearCombinationISI_fSI_fLNS_15FloatRoundStyleE2EEESH_S1M_JEEENS4_5SM1004TMEM4LOAD26SM100_TMEM_LOAD_16dp256b4xES10_NS11_INS12_ILi2ELi4ELi3EEES15_NSS_INS5_IJS16_S1K_EEENS5_IJS1K_SC_EEEEEEENS4_17SM75_U32x4_LDSM_NENS4_14SM90_TMA_STOREES21_NS4_17SM90_U32x4_STSM_NENS4_39AutoVectorizingCopyWithAssumedAlignmentILi128EEEEEEvvEEEEvNT_6ParamsE)
        /*0044*/ 	.word	0x00000000
.L_29:


//--------------------- .nv.compat                --------------------------
	.section	.nv.compat,"",@"SHT_CUDA_COMPAT_INFO"
	.align	4
        /*0000*/ 	.byte	0x02, 0x09, 0x01, 0x00, 0x02, 0x02, 0x02, 0x00, 0x02, 0x05, 0x05, 0x00, 0x03, 0x07, 0x01, 0x01
        /*0010*/ 	.byte	0x02, 0x03, 0x01, 0x00, 0x02, 0x06, 0x01, 0x00, 0x04, 0x0b, 0x08, 0x00, 0x09, 0x00, 0x00, 0x00
        /*0020*/ 	.byte	0x00, 0x00, 0x00, 0x00


//--------------------- .nv.info._ZN7cutlass13device_kernelINS_4gemm6kernel13GemmUniversalIN4cute5tupleIJiiiiEEENS1_10collective13CollectiveMmaINS1_35MainloopSm100TmaUmmaWarpSpecializedILi6ELi2ELi4ENS5_IJNS4_1CILi2EEENSA_ILi1EEESC_EEEEENS5_IJNSA_ILi64EEESF_NSA_ILi128EEEEEENS_6half_tENS5_IJlSC_lEEESI_SJ_NS4_8TiledMMAINS4_8MMA_AtomIJNS4_20SM100_MMA_F16BF16_SSISI_SI_fLi64ELi64ELNS4_4UMMA5MajorE0ELSO_0ELNSN_7ScaleInE0ELSP_0EEEEEENS4_6LayoutINS5_IJSC_SC_SC_EEENS5_IJNSA_ILi0EEESU_SU_EEEEENS5_IJNS4_10UnderscoreESX_SX_EEEEENS4_13SM90_TMA_LOADENS4_14ComposedLayoutINS4_7SwizzleILi3ELi4ELi3EEENS4_18smem_ptr_flag_bitsILi16EEENSS_INS5_IJNSA_ILi8EEESF_EEENS5_IJSF_SC_EEEEEEEvNS4_8identityENS4_23SM90_TMA_LOAD_MULTICASTES1A_vS1B_EENS_8epilogue10collective18CollectiveEpilogueINS1E_23Sm100TmaWarpSpecializedILi3ELi2ELi16ELb1ELb0EEEJSH_NS5_IJNSS_ISF_SC_EENSS_INSA_ILi32EEESC_EEEEESI_SJ_SI_SJ_NS1E_6fusion15FusionCallbacksIS1I_NS1N_17LinearCombinationISI_fSI_fLNS_15FloatRoundStyleE2EEESH_S1M_JEEENS4_5SM1004TMEM4LOAD26SM100_TMEM_LOAD_16dp256b4xES10_NS11_INS12_ILi2ELi4ELi3EEES15_NSS_INS5_IJS16_S1K_EEENS5_IJS1K_SC_EEEEEEENS4_17SM75_U32x4_LDSM_NENS4_14SM90_TMA_STOREES21_NS4_17SM90_U32x4_STSM_NENS4_39AutoVectorizingCopyWithAssumedAlignmentILi128EEEEEEvvEEEEvNT_6ParamsE --------------------------
	.section	.nv.info._ZN7cutlass13device_kernelINS_4gemm6kernel13GemmUniversalIN4cute5tupleIJiiiiEEENS1_10collective13CollectiveMmaINS1_35MainloopSm100TmaUmmaWarpSpecializedILi6ELi2ELi4ENS5_IJNS4_1CILi2EEENSA_ILi1EEESC_EEEEENS5_IJNSA_ILi64EEESF_NSA_ILi128EEEEEENS_6half_tENS5_IJlSC_lEEESI_SJ_NS4_8TiledMMAINS4_8MMA_AtomIJNS4_20SM100_MMA_F16BF16_SSISI_SI_fLi64ELi64ELNS4_4UMMA5MajorE0ELSO_0ELNSN_7ScaleInE0ELSP_0EEEEEENS4_6LayoutINS5_IJSC_SC_SC_EEENS5_IJNSA_ILi0EEESU_SU_EEEEENS5_IJNS4_10UnderscoreESX_SX_EEEEENS4_13SM90_TMA_LOADENS4_14ComposedLayoutINS4_7SwizzleILi3ELi4ELi3EEENS4_18smem_ptr_flag_bitsILi16EEENSS_INS5_IJNSA_ILi8EEESF_EEENS5_IJSF_SC_EEEEEEEvNS4_8identityENS4_23SM90_TMA_LOAD_MULTICASTES1A_vS1B_EENS_8epilogue10collective18CollectiveEpilogueINS1E_23Sm100TmaWarpSpecializedILi3ELi2ELi16ELb1ELb0EEEJSH_NS5_IJNSS_ISF_SC_EENSS_INSA_ILi32EEESC_EEEEESI_SJ_SI_SJ_NS1E_6fusion15FusionCallbacksIS1I_NS1N_17LinearCombinationISI_fSI_fLNS_15FloatRoundStyleE2EEESH_S1M_JEEENS4_5SM1004TMEM4LOAD26SM100_TMEM_LOAD_16dp256b4xES10_NS11_INS12_ILi2ELi4ELi3EEES15_NSS_INS5_IJS16_S1K_EEENS5_IJS1K_SC_EEEEEEENS4_17SM75_U32x4_LDSM_NENS4_14SM90_TMA_STOREES21_NS4_17SM90_U32x4_STSM_NENS4_39AutoVectorizingCopyWithAssumedAlignmentILi128EEEEEEvvEEEEvNT_6ParamsE,"",@"SHT_CUDA_INFO"
	.sectionflags	@""
	.align	4


	//----- nvinfo : EIATTR_CUDA_API_VERSION
	.align		4
        /*0000*/ 	.byte	0x04, 0x37
        /*0002*/ 	.short	(.L_31 - .L_30)
.L_30:
        /*0004*/ 	.word	0x00000082


	//----- nvinfo : EIATTR_KPARAM_INFO
	.align		4
.L_31:
        /*0008*/ 	.byte	0x04, 0x17
        /*000a*/ 	.short	(.L_33 - .L_32)
.L_32:
        /*000c*/ 	.word	0x00000000
        /*0010*/ 	.short	0x0000
        /*0012*/ 	.short	0x0000
        /*0014*/ 	.byte	0x00, 0xf0, 0x01, 0x20


	//----- nvinfo : EIATTR_AT_ENTRY_FRAGMENTS
	.align		4
.L_33:
        /*0018*/ 	.byte	0x04, 0x4f
        /*001a*/ 	.short	(.L_35 - .L_34)


	//   ....[0]....
.L_34:
        /*001c*/ 	.word	0x00000006


	//----- nvinfo : EIATTR_RESERVED_SMEM_USED
	.align		4
.L_35:
        /*0020*/ 	.byte	0x01, 0x41
	.zero		2


	//----- nvinfo : EIATTR_SPARSE_MMA_MASK
	.align		4
        /*0024*/ 	.byte	0x03, 0x50
        /*0026*/ 	.short	0x0000


	//----- nvinfo : EIATTR_TCGEN05_1CTA_USED
	.align		4
        /*0028*/ 	.byte	0x01, 0x51
	.zero		2


	//----- nvinfo : EIATTR_MAXREG_COUNT
	.align		4
        /*002c*/ 	.byte	0x03, 0x1b
        /*002e*/ 	.short	0x00ff


	//----- nvinfo : EIATTR_NUM_BARRIERS
	.align		4
        /*0030*/ 	.byte	0x02, 0x4c
        /*0032*/ 	.byte	0x07
	.zero		1


	//----- nvinfo : EIATTR_EXTERNS
	.align		4
        /*0034*/ 	.byte	0x04, 0x0f
        /*0036*/ 	.short	(.L_37 - .L_36)


	//   ....[0]....
	.align		4
.L_36:
        /*0038*/ 	.word	index@(__assertfail)


	//----- nvinfo : EIATTR_MERCURY_ISA_VERSION
	.align		4
.L_37:
        /*003c*/ 	.byte	0x03, 0x5f
        /*003e*/ 	.short	0x0101


	//----- nvinfo : EIATTR_INT_WARP_WIDE_INSTR_OFFSETS
	.align		4
        /*0040*/ 	.byte	0x04, 0x31
        /*0042*/ 	.short	(.L_39 - .L_38)


	//   ....[0]....
.L_38:
        /*0044*/ 	.word	0x00004140


	//   ....[1]....
        /*0048*/ 	.word	0x00004170


	//   ....[2]....
        /*004c*/ 	.word	0x00004190


	//   ....[3]....
        /*0050*/ 	.word	0x00004d10


	//   ....[4]....
        /*0054*/ 	.word	0x00004e30


	//   ....[5]....
        /*0058*/ 	.word	0x00004f80


	//   ....[6]....
        /*005c*/ 	.word	0x000050a0


	//----- nvinfo : EIATTR_COOP_GROUP_MASK_REGIDS
	.align		4
.L_39:
        /*0060*/ 	.byte	0x04, 0x29
        /*0062*/ 	.short	(.L_41 - .L_40)


	//   ....[0]....
.L_40:
        /*0064*/ 	.word	0xffffffff


	//   ....[1]....
        /*0068*/ 	.word	0xffffffff


	//   ....[2]....
        /*006c*/ 	.word	0xffffffff


	//   ....[3]....
        /*0070*/ 	.word	0xffffffff


	//   ....[4]....
        /*0074*/ 	.word	0xffffffff


	//   ....[5]....
        /*0078*/ 	.word	0xffffffff


	//   ....[6]....
        /*007c*/ 	.word	0xffffffff


	//   ....[7]....
        /*0080*/ 	.word	0xffffffff


	//   ....[8]....
        /*0084*/ 	.word	0xffffffff


	//   ....[9]....
        /*0088*/ 	.word	0xffffffff


	//   ....[10]....
        /*008c*/ 	.word	0xffffffff


	//   ....[11]....
        /*0090*/ 	.word	0xffffffff


	//   ....[12]....
        /*0094*/ 	.word	0xffffffff


	//   ....[13]....
        /*0098*/ 	.word	0xffffffff


	//----- nvinfo : EIATTR_COOP_GROUP_INSTR_OFFSETS
	.align		4
.L_41:
        /*009c*/ 	.byte	0x04, 0x28
        /*009e*/ 	.short	(.L_43 - .L_42)


	//   ....[0]....
.L_42:
        /*00a0*/ 	.word	0x00000080


	//   ....[1]....
        /*00a4*/ 	.word	0x000004f0


	//   ....[2]....
        /*00a8*/ 	.word	0x000006d0


	//   ....[3]....
        /*00ac*/ 	.word	0x00000850


	//   ....[4]....
        /*00b0*/ 	.word	0x00000950


	//   ....[5]....
        /*00b4*/ 	.word	0x00000ac0


	//   ....[6]....
        /*00b8*/ 	.word	0x00000c60


	//   ....[7]....
        /*00bc*/ 	.word	0x00000e10


	//   ....[8]....
        /*00c0*/ 	.word	0x00002190


	//   ....[9]....
        /*00c4*/ 	.word	0x00003170


	//   ....[10]....
        /*00c8*/ 	.word	0x00003380


	//   ....[11]....
        /*00cc*/ 	.word	0x000033b0


	//   ....[12]....
        /*00d0*/ 	.word	0x00004020


	//   ....[13]....
        /*00d4*/ 	.word	0x00004250


	//----- nvinfo : EIATTR_VRC_CTA_INIT_COUNT
	.align		4
.L_43:
        /*00d8*/ 	.byte	0x02, 0x4a
        /*00da*/ 	.byte	0x80
	.zero		1


	//----- nvinfo : EIATTR_SYSCALL_OFFSETS
	.align		4
        /*00dc*/ 	.byte	0x04, 0x46
        /*00de*/ 	.short	(.L_45 - .L_44)


	//   ....[0]....
.L_44:
        /*00e0*/ 	.word	0x00005dc0


	//   ....[1]....
        /*00e4*/ 	.word	0x00005eb0


	//   ....[2]....
        /*00e8*/ 	.word	0x000066f0


	//   ....[3]....
        /*00ec*/ 	.word	0x00007040


	//----- nvinfo : EIATTR_MBARRIER_INSTR_OFFSETS
	.align		4
.L_45:
        /*00f0*/ 	.byte	0x04, 0x39
        /*00f2*/ 	.short	(.L_47 - .L_46)


	//   ....[0]....
.L_46:
        /*00f4*/ 	.word	0x00000600
        /*00f8*/ 	.word	0x000000ff
        /*00fc*/ 	.word	0x00000000
        /*0100*/ 	.short	0x0100
        /*0102*/ 	.byte	0x04
	.zero		1


	//   ....[1]....
        /*0104*/ 	.word	0x00000610
        /*0108*/ 	.word	0x000000ff
        /*010c*/ 	.word	0x00000030
        /*0110*/ 	.short	0x0100
        /*0112*/ 	.byte	0x04
	.zero		1


	//   ....[2]....
        /*0114*/ 	.word	0x00000620
        /*0118*/ 	.word	0x000000ff
        /*011c*/ 	.word	0x00000008
        /*0120*/ 	.short	0x0100
        /*0122*/ 	.byte	0x04
	.zero		1


	//   ....[3]....
        /*0124*/ 	.word	0x00000630
        /*0128*/ 	.word	0x000000ff
        /*012c*/ 	.word	0x00000038
        /*0130*/ 	.short	0x0100
        /*0132*/ 	.byte	0x04
	.zero		1


	//   ....[4]....
        /*0134*/ 	.word	0x00000640
        /*0138*/ 	.word	0x000000ff
        /*013c*/ 	.word	0x00000010
        /*0140*/ 	.short	0x0100
        /*0142*/ 	.byte	0x04
	.zero		1


	//   ....[5]....
        /*0144*/ 	.word	0x00000650
        /*0148*/ 	.word	0x000000ff
        /*014c*/ 	.word	0x00000040
        /*0150*/ 	.short	0x0100
        /*0152*/ 	.byte	0x04
	.zero		1


	//   ....[6]....
        /*0154*/ 	.word	0x00000660
        /*0158*/ 	.word	0x000000ff
        /*015c*/ 	.word	0x00000018
        /*0160*/ 	.short	0x0100
        /*0162*/ 	.byte	0x04
	.zero		1


	//   ....[7]....
        /*0164*/ 	.word	0x00000670
        /*0168*/ 	.word	0x000000ff
        /*016c*/ 	.word	0x00000048
        /*0170*/ 	.short	0x0100
        /*0172*/ 	.byte	0x04
	.zero		1


	//   ....[8]....
        /*0174*/ 	.word	0x00000680
        /*0178*/ 	.word	0x000000ff
        /*017c*/ 	.word	0x00000020
        /*0180*/ 	.short	0x0100
        /*0182*/ 	.byte	0x04
	.zero		1


	//   ....[9]....
        /*0184*/ 	.word	0x00000690
        /*0188*/ 	.word	0x000000ff
        /*018c*/ 	.word	0x00000050
        /*0190*/ 	.short	0x0100
        /*0192*/ 	.byte	0x04
	.zero		1


	//   ....[10]....
        /*0194*/ 	.word	0x000006a0
        /*0198*/ 	.word	0x000000ff
        /*019c*/ 	.word	0x00000028
        /*01a0*/ 	.short	0x0100
        /*01a2*/ 	.byte	0x04
	.zero		1


	//   ....[11]....
        /*01a4*/ 	.word	0x000006b0
        /*01a8*/ 	.word	0x000000ff
        /*01ac*/ 	.word	0x00000058
        /*01b0*/ 	.short	0x0100
        /*01b2*/ 	.byte	0x04
	.zero		1


	//   ....[12]....
        /*01b4*/ 	.word	0x000007e0
        /*01b8*/ 	.word	0x000000ff
        /*01bc*/ 	.word	0x00000060
        /*01c0*/ 	.short	0x0100
        /*01c2*/ 	.byte	0x04
	.zero		1


	//   ....[13]....
        /*01c4*/ 	.word	0x000007f0
        /*01c8*/ 	.word	0x000000ff
        /*01cc*/ 	.word	0x00000078
        /*01d0*/ 	.short	0x0100
        /*01d2*/ 	.byte	0x04
	.zero		1


	//   ....[14]....
        /*01d4*/ 	.word	0x00000800
        /*01d8*/ 	.word	0x000000ff
        /*01dc*/ 	.word	0x00000068
        /*01e0*/ 	.short	0x0100
        /*01e2*/ 	.byte	0x04
	.zero		1


	//   ....[15]....
        /*01e4*/ 	.word	0x00000810
        /*01e8*/ 	.word	0x000000ff
        /*01ec*/ 	.word	0x00000080
        /*01f0*/ 	.short	0x0100
        /*01f2*/ 	.byte	0x04
	.zero		1


	//   ....[16]....
        /*01f4*/ 	.word	0x00000820
        /*01f8*/ 	.word	0x000000ff
        /*01fc*/ 	.word	0x00000070
        /*0200*/ 	.short	0x0100
        /*0202*/ 	.byte	0x04
	.zero		1


	//   ....[17]....
        /*0204*/ 	.word	0x00000830
        /*0208*/ 	.word	0x000000ff
        /*020c*/ 	.word	0x00000088
        /*0210*/ 	.short	0x0100
        /*0212*/ 	.byte	0x04
	.zero		1


	//   ....[18]....
        /*0214*/ 	.word	0x00000920
        /*0218*/ 	.word	0x000000ff
        /*021c*/ 	.word	0x00000090
        /*0220*/ 	.short	0x0100
        /*0222*/ 	.byte	0x06
	.zero		1


	//   ....[19]....
        /*0224*/ 	.word	0x00000930
        /*0228*/ 	.word	0x000000ff
        /*022c*/ 	.word	0x00000098
        /*0230*/ 	.short	0x0100
        /*0232*/ 	.byte	0x06
	.zero		1


	//   ....[20]....
        /*0234*/ 	.word	0x00000a70
        /*0238*/ 	.word	0x000000ff
        /*023c*/ 	.word	0x000000a0
        /*0240*/ 	.short	0x0100
        /*0242*/ 	.byte	0x06
	.zero		1


	//   ....[21]....
        /*0244*/ 	.word	0x00000a80
        /*0248*/ 	.word	0x000000ff
        /*024c*/ 	.word	0x000000b0
        /*0250*/ 	.short	0x0100
        /*0252*/ 	.byte	0x06
	.zero		1


	//   ....[22]....
        /*0254*/ 	.word	0x00000a90
        /*0258*/ 	.word	0x000000ff
        /*025c*/ 	.word	0x000000a8
        /*0260*/ 	.short	0x0100
        /*0262*/ 	.byte	0x06
	.zero		1


	//   ....[23]....
        /*0264*/ 	.word	0x00000aa0
        /*0268*/ 	.word	0x000000ff
        /*026c*/ 	.word	0x000000b8
        /*0270*/ 	.short	0x0100
        /*0272*/ 	.byte	0x06
	.zero		1


	//   ....[24]....
        /*0274*/ 	.word	0x00000bd0
        /*0278*/ 	.word	0x000000ff
        /*027c*/ 	.word	0x000000c0
        /*0280*/ 	.short	0x0100
        /*0282*/ 	.byte	0x04
	.zero		1


	//   ....[25]....
        /*0284*/ 	.word	0x00000be0
        /*0288*/ 	.word	0x000000ff
        /*028c*/ 	.word	0x000000e0
        /*0290*/ 	.short	0x0100
        /*0292*/ 	.byte	0x04
	.zero		1


	//   ....[26]....
        /*0294*/ 	.word	0x00000bf0
        /*0298*/ 	.word	0x000000ff
        /*029c*/ 	.word	0x000000c8
        /*02a0*/ 	.short	0x0100
        /*02a2*/ 	.byte	0x04
	.zero		1


	//   ....[27]....
        /*02a4*/ 	.word	0x00000c00
        /*02a8*/ 	.word	0x000000ff
        /*02ac*/ 	.word	0x000000e8
        /*02b0*/ 	.short	0x0100
        /*02b2*/ 	.byte	0x04
	.zero		1


	//   ....[28]....
        /*02b4*/ 	.word	0x00000c10
        /*02b8*/ 	.word	0x000000ff
        /*02bc*/ 	.word	0x000000d0
        /*02c0*/ 	.short	0x0100
        /*02c2*/ 	.byte	0x04
	.zero		1


	//   ....[29]....
        /*02c4*/ 	.word	0x00000c20
        /*02c8*/ 	.word	0x000000ff
        /*02cc*/ 	.word	0x000000f0
        /*02d0*/ 	.short	0x0100
        /*02d2*/ 	.byte	0x04
	.zero		1


	//   ....[30]....
        /*02d4*/ 	.word	0x00000c30
        /*02d8*/ 	.word	0x000000ff
        /*02dc*/ 	.word	0x000000d8
        /*02e0*/ 	.short	0x0100
        /*02e2*/ 	.byte	0x04
	.zero		1


	//   ....[31]....
        /*02e4*/ 	.word	0x00000c40
        /*02e8*/ 	.word	0x000000ff
        /*02ec*/ 	.word	0x000000f8
        /*02f0*/ 	.short	0x0100
        /*02f2*/ 	.byte	0x04
	.zero		1


	//   ....[32]....
        /*02f4*/ 	.word	0x00000d30
        /*02f8*/ 	.word	0x000000ff
        /*02fc*/ 	.word	0x00000100
        /*0300*/ 	.short	0x0100
        /*0302*/ 	.byte	0x04
	.zero		1


	//   ....[33]....
        /*0304*/ 	.word	0x00000d40
        /*0308*/ 	.word	0x000000ff
        /*030c*/ 	.word	0x00000110
        /*0310*/ 	.short	0x0100
        /*0312*/ 	.byte	0x04
	.zero		1


	//   ....[34]....
        /*0314*/ 	.word	0x00000d50
        /*0318*/ 	.word	0x000000ff
        /*031c*/ 	.word	0x00000108
        /*0320*/ 	.short	0x0100
        /*0322*/ 	.byte	0x04
	.zero		1


	//   ....[35]....
        /*0324*/ 	.word	0x00000d60
        /*0328*/ 	.word	0x000000ff
        /*032c*/ 	.word	0x00000118
        /*0330*/ 	.short	0x0100
        /*0332*/ 	.byte	0x04
	.zero		1


	//   ....[36]....
        /*0334*/ 	.word	0x00001890
        /*0338*/ 	.word	0x00000000
        /*033c*/ 	.word	0x00000110
        /*0340*/ 	.short	0x010a
        /*0342*/ 	.byte	0xff
	.zero		1


	//   ....[37]....
        /*0344*/ 	.word	0x000018c0
        /*0348*/ 	.word	0x00000000
        /*034c*/ 	.word	0x00000100
        /*0350*/ 	.short	0x0101
        /*0352*/ 	.byte	0xff
	.zero		1


	//   ....[38]....
        /*0354*/ 	.word	0x00001990
        /*0358*/ 	.word	0x000000ff
        /*035c*/ 	.word	0x00000030
        /*0360*/ 	.short	0x010a
        /*0362*/ 	.byte	0x04
	.zero		1


	//   ....[39]....
        /*0364*/ 	.word	0x00001a10
        /*0368*/ 	.word	0x000000ff
        /*036c*/ 	.word	0x00000030
        /*0370*/ 	.short	0x010a
        /*0372*/ 	.byte	0x21
	.zero		1


	//   ....[40]....
        /*0374*/ 	.word	0x00001ba0
        /*0378*/ 	.word	0x000000ff
        /*037c*/ 	.word	0x00000030
        /*0380*/ 	.short	0x010a
        /*0382*/ 	.byte	0x05
	.zero		1


	//   ....[41]....
        /*0384*/ 	.word	0x00001d90
        /*0388*/ 	.word	0x000000ff
        /*038c*/ 	.word	0x00000098
        /*0390*/ 	.short	0x0101
        /*0392*/ 	.byte	0x0d
	.zero		1


	//   ....[42]....
        /*0394*/ 	.word	0x00001db0
        /*0398*/ 	.word	0x000000ff
        /*039c*/ 	.word	0x00000030
        /*03a0*/ 	.short	0x010a
        /*03a2*/ 	.byte	0x04
	.zero		1


	//   ....[43]....
        /*03a4*/ 	.word	0x00001e30
        /*03a8*/ 	.word	0x000000ff
        /*03ac*/ 	.word	0x00000030
        /*03b0*/ 	.short	0x010a
        /*03b2*/ 	.byte	0x21
	.zero		1


	//   ....[44]....
        /*03b4*/ 	.word	0x00001fc0
        /*03b8*/ 	.word	0x000000ff
        /*03bc*/ 	.word	0x00000030
        /*03c0*/ 	.short	0x010a
        /*03c2*/ 	.byte	0x05
	.zero		1


	//   ....[45]....
        /*03c4*/ 	.word	0x000021c0
        /*03c8*/ 	.word	0x00000003
        /*03cc*/ 	.word	0x000000a0
        /*03d0*/ 	.short	0x010a
        /*03d2*/ 	.byte	0xff
	.zero		1


	//   ....[46]....
        /*03d4*/ 	.word	0x00002310
        /*03d8*/ 	.word	0x00000000
        /*03dc*/ 	.word	0x00000000
        /*03e0*/ 	.short	0x0101
        /*03e2*/ 	.byte	0xff
	.zero		1


	//   ....[47]....
        /*03e4*/ 	.word	0x000028d0
        /*03e8*/ 	.word	0x000000ff
        /*03ec*/ 	.word	0x00000000
        /*03f0*/ 	.short	0x010a
        /*03f2*/ 	.byte	0x04
	.zero		1


	//   ....[48]....
        /*03f4*/ 	.word	0x00002960
        /*03f8*/ 	.word	0x000000ff
        /*03fc*/ 	.word	0x00000000
        /*0400*/ 	.short	0x010a
        /*0402*/ 	.byte	0x05
	.zero		1


	//   ....[49]....
        /*0404*/ 	.word	0x000029f0
        /*0408*/ 	.word	0x000000ff
        /*040c*/ 	.word	0x00000000
        /*0410*/ 	.short	0x010a
        /*0412*/ 	.byte	0x05
	.zero		1


	//   ....[50]....
        /*0414*/ 	.word	0x00002a80
        /*0418*/ 	.word	0x000000ff
        /*041c*/ 	.word	0x00000000
        /*0420*/ 	.short	0x010a
        /*0422*/ 	.byte	0x05
	.zero		1


	//   ....[51]....
        /*0424*/ 	.word	0x00002b10
        /*0428*/ 	.word	0x000000ff
        /*042c*/ 	.word	0x00000000
        /*0430*/ 	.short	0x010a
        /*0432*/ 	.byte	0x05
	.zero		1


	//   ....[52]....
        /*0434*/ 	.word	0x00002bb0
        /*0438*/ 	.word	0x00000000
        /*043c*/ 	.word	0x00000000
        /*0440*/ 	.short	0x010a
        /*0442*/ 	.byte	0xff
	.zero		1


	//   ....[53]....
        /*0444*/ 	.word	0x00002cd0
        /*0448*/ 	.word	0x00000002
        /*044c*/ 	.word	0x00000100
        /*0450*/ 	.short	0x010a
        /*0452*/ 	.byte	0xff
	.zero		1


	//   ....[54]....
        /*0454*/ 	.word	0x00002d40
        /*0458*/ 	.word	0x00000002
        /*045c*/ 	.word	0x00000000
        /*0460*/ 	.short	0x0101
        /*0462*/ 	.byte	0xff
	.zero		1


	//   ....[55]....
        /*0464*/ 	.word	0x00002d60
        /*0468*/ 	.word	0x000000ff
        /*046c*/ 	.word	0x000000b0
        /*0470*/ 	.short	0x010a
        /*0472*/ 	.byte	0x04
	.zero		1


	//   ....[56]....
        /*0474*/ 	.word	0x00002e80
        /*0478*/ 	.word	0x00000002
        /*047c*/ 	.word	0x000000a0
        /*0480*/ 	.short	0x010a
        /*0482*/ 	.byte	0xff
	.zero		1


	//   ....[57]....
        /*0484*/ 	.word	0x00002f80
        /*0488*/ 	.word	0x00000002
        /*048c*/ 	.word	0x00000000
        /*0490*/ 	.short	0x0101
        /*0492*/ 	.byte	0xff
	.zero		1


	//   ....[58]....
        /*0494*/ 	.word	0x00003010
        /*0498*/ 	.word	0x000000ff
        /*049c*/ 	.word	0x000000b0
        /*04a0*/ 	.short	0x0106
        /*04a2*/ 	.byte	0x04
	.zero		1


	//   ....[59]....
        /*04a4*/ 	.word	0x00003030
        /*04a8*/ 	.word	0x000000ff
        /*04ac*/ 	.word	0x000000b0
        /*04b0*/ 	.short	0x010a
        /*04b2*/ 	.byte	0x04
	.zero		1


	//   ....[60]....
        /*04b4*/ 	.word	0x000030c0
        /*04b8*/ 	.word	0x000000ff
        /*04bc*/ 	.word	0x000000b0
        /*04c0*/ 	.short	0x0106
        /*04c2*/ 	.byte	0x07
	.zero		1


	//   ....[61]....
        /*04c4*/ 	.word	0x00003100
        /*04c8*/ 	.word	0x00000000
        /*04cc*/ 	.word	0x000000b0
        /*04d0*/ 	.short	0x010a
        /*04d2*/ 	.byte	0xff
	.zero		1


	//   ....[62]....
        /*04d4*/ 	.word	0x000036d0
        /*04d8*/ 	.word	0x00000000
        /*04dc*/ 	.word	0x000000a0
        /*04e0*/ 	.short	0x010a
        /*04e2*/ 	.byte	0xff
	.zero		1


	//   ....[63]....
        /*04e4*/ 	.word	0x000037d0
        /*04e8*/ 	.word	0x00000003
        /*04ec*/ 	.word	0x00000000
        /*04f0*/ 	.short	0x0101
        /*04f2*/ 	.byte	0xff
	.zero		1


	//   ....[64]....
        /*04f4*/ 	.word	0x000037e0
        /*04f8*/ 	.word	0x000000ff
        /*04fc*/ 	.word	0x00000000
        /*0500*/ 	.short	0x010a
        /*0502*/ 	.byte	0x04
	.zero		1


	//   ....[65]....
        /*0504*/ 	.word	0x00003860
        /*0508*/ 	.word	0x000000ff
        /*050c*/ 	.word	0x000000e0
        /*0510*/ 	.short	0x010a
        /*0512*/ 	.byte	0x2e
	.zero		1


	//   ....[66]....
        /*0514*/ 	.word	0x00003940
        /*0518*/ 	.word	0x000000ff
        /*051c*/ 	.word	0x00000000
        /*0520*/ 	.short	0x010a
        /*0522*/ 	.byte	0x07
	.zero		1


	//   ....[67]....
        /*0524*/ 	.word	0x00003a80
        /*0528*/ 	.word	0x000000ff
        /*052c*/ 	.word	0x00000000
        /*0530*/ 	.short	0x010a
        /*0532*/ 	.byte	0x04
	.zero		1


	//   ....[68]....
        /*0534*/ 	.word	0x00003e50
        /*0538*/ 	.word	0x000000ff
        /*053c*/ 	.word	0x00000000
        /*0540*/ 	.short	0x010a
        /*0542*/ 	.byte	0x04
	.zero		1


	//   ....[69]....
        /*0544*/ 	.word	0x00003ee0
        /*0548*/ 	.word	0x000000ff
        /*054c*/ 	.word	0x00000000
        /*0550*/ 	.short	0x010a
        /*0552*/ 	.byte	0x05
	.zero		1


	//   ....[70]....
        /*0554*/ 	.word	0x00003f70
        /*0558*/ 	.word	0x000000ff
        /*055c*/ 	.word	0x00000000
        /*0560*/ 	.short	0x010a
        /*0562*/ 	.byte	0x05
	.zero		1


	//   ....[71]....
        /*0564*/ 	.word	0x00004000
        /*0568*/ 	.word	0x000000ff
        /*056c*/ 	.word	0x00000000
        /*0570*/ 	.short	0x010a
        /*0572*/ 	.byte	0x04
	.zero		1


	//   ....[72]....
        /*0574*/ 	.word	0x000044e0
        /*0578*/ 	.word	0x00000008
        /*057c*/ 	.word	0x000000a0
        /*0580*/ 	.short	0x010a
        /*0582*/ 	.byte	0xff
	.zero		1


	//   ....[73]....
        /*0584*/ 	.word	0x00004650
        /*0588*/ 	.word	0x00000000
        /*058c*/ 	.word	0x00000000
        /*0590*/ 	.short	0x0101
        /*0592*/ 	.byte	0xff
	.zero		1


	//   ....[74]....
        /*0594*/ 	.word	0x00004b20
        /*0598*/ 	.word	0x000000ff
        /*059c*/ 	.word	0x00000098
        /*05a0*/ 	.short	0x010a
        /*05a2*/ 	.byte	0x18
	.zero		1


	//   ....[75]....
        /*05a4*/ 	.word	0x00004cf0
        /*05a8*/ 	.word	0x000000ff
        /*05ac*/ 	.word	0x00000078
        /*05b0*/ 	.short	0x010a
        /*05b2*/ 	.byte	0x04
	.zero		1


	//   ....[76]....
        /*05b4*/ 	.word	0x00004ed0
        /*05b8*/ 	.word	0x000000ff
        /*05bc*/ 	.word	0x00000060
        /*05c0*/ 	.short	0x010b
        /*05c2*/ 	.byte	0x04
	.zero		1


	//   ....[77]....
        /*05c4*/ 	.word	0x00004ee0
        /*05c8*/ 	.word	0x000000ff
        /*05cc*/ 	.word	0x00000000
        /*05d0*/ 	.short	0x0101
        /*05d2*/ 	.byte	0x07
	.zero		1


	//   ....[78]....
        /*05d4*/ 	.word	0x00004ef0
        /*05d8*/ 	.word	0x000000ff
        /*05dc*/ 	.word	0x00000078
        /*05e0*/ 	.short	0x010a
        /*05e2*/ 	.byte	0x05
	.zero		1


	//   ....[79]....
        /*05e4*/ 	.word	0x00005140
        /*05e8*/ 	.word	0x000000ff
        /*05ec*/ 	.word	0x00000060
        /*05f0*/ 	.short	0x010b
        /*05f2*/ 	.byte	0x05
	.zero		1


	//   ....[80]....
        /*05f4*/ 	.word	0x00005150
        /*05f8*/ 	.word	0x000000ff
        /*05fc*/ 	.word	0x00000000
        /*0600*/ 	.short	0x0101
        /*0602*/ 	.byte	0x04
	.zero		1


	//   ....[81]....
        /*0604*/ 	.word	0x000051a0
        /*0608*/ 	.word	0x000000ff
        /*060c*/ 	.word	0x00000000
        /*0610*/ 	.short	0x010a
        /*0612*/ 	.byte	0x04
	.zero		1


	//   ....[82]....
        /*0614*/ 	.word	0x00005230
        /*0618*/ 	.word	0x000000ff
        /*061c*/ 	.word	0x00000000
        /*0620*/ 	.short	0x010a
        /*0622*/ 	.byte	0x05
	.zero		1


	//   ....[83]....
        /*0624*/ 	.word	0x000052d0
        /*0628*/ 	.word	0x00000000
        /*062c*/ 	.word	0x00000000
        /*0630*/ 	.short	0x010a
        /*0632*/ 	.byte	0xff
	.zero		1


	//   ....[84]....
        /*0634*/ 	.word	0x00005630
        /*0638*/ 	.word	0x00000000
        /*063c*/ 	.word	0x000000a0
        /*0640*/ 	.short	0x010a
        /*0642*/ 	.byte	0xff
	.zero		1


	//   ....[85]....
        /*0644*/ 	.word	0x00005700
        /*0648*/ 	.word	0x00000000
        /*064c*/ 	.word	0x00000000
        /*0650*/ 	.short	0x0101
        /*0652*/ 	.byte	0xff
	.zero		1


	//   ....[86]....
        /*0654*/ 	.word	0x00006310
        /*0658*/ 	.word	0x00000002
        /*065c*/ 	.word	0x00000060
        /*0660*/ 	.short	0x010a
        /*0662*/ 	.byte	0xff
	.zero		1


	//   ....[87]....
        /*0664*/ 	.word	0x00006350
        /*0668*/ 	.word	0x0000001b
        /*066c*/ 	.word	0x000000c0
        /*0670*/ 	.short	0x010a
        /*0672*/ 	.byte	0xff
	.zero		1


	//   ....[88]....
        /*0674*/ 	.word	0x00006440
        /*0678*/ 	.word	0x00000002
        /*067c*/ 	.word	0x00000060
        /*0680*/ 	.short	0x010a
        /*0682*/ 	.byte	0xff
	.zero		1


	//   ....[89]....
        /*0684*/ 	.word	0x000065d0
        /*0688*/ 	.word	0x0000001b
        /*068c*/ 	.word	0x000000c0
        /*0690*/ 	.short	0x010a
        /*0692*/ 	.byte	0xff
	.zero		1


	//   ....[90]....
        /*0694*/ 	.word	0x00006da0
        /*0698*/ 	.word	0x00000000
        /*069c*/ 	.word	0x00000000
        /*06a0*/ 	.short	0x0101
        /*06a2*/ 	.byte	0xff
	.zero		1


	//   ....[91]....
        /*06a4*/ 	.word	0x00006db0
        /*06a8*/ 	.word	0x00000002
        /*06ac*/ 	.word	0x00000060
        /*06b0*/ 	.short	0x010a
        /*06b2*/ 	.byte	0xff
	.zero		1


	//   ....[92]....
        /*06b4*/ 	.word	0x00006e70
        /*06b8*/ 	.word	0x00000002
        /*06bc*/ 	.word	0x00000060
        /*06c0*/ 	.short	0x010a
        /*06c2*/ 	.byte	0xff
	.zero		1


	//   ....[93]....
        /*06c4*/ 	.word	0x00007220
        /*06c8*/ 	.word	0x000000ff
        /*06cc*/ 	.word	0x00000000
        /*06d0*/ 	.short	0x0101
        /*06d2*/ 	.byte	0x04
	.zero		1


	//   ....[94]....
        /*06d4*/ 	.word	0x00007770
        /*06d8*/ 	.word	0x00000000
        /*06dc*/ 	.word	0x00000000
        /*06e0*/ 	.short	0x0101
        /*06e2*/ 	.byte	0xff
	.zero		1


	//   ....[95]....
        /*06e4*/ 	.word	0x00007a20
        /*06e8*/ 	.word	0x000000ff
        /*06ec*/ 	.word	0x00000000
        /*06f0*/ 	.short	0x0101
        /*06f2*/ 	.byte	0x04
	.zero		1


	//   ....[96]....
        /*06f4*/ 	.word	0x00007a40
        /*06f8*/ 	.word	0x00000000
        /*06fc*/ 	.word	0x00000110
        /*0700*/ 	.short	0x010a
        /*0702*/ 	.byte	0xff
	.zero		1


	//   ....[97]....
        /*0704*/ 	.word	0x00007aa0
        /*0708*/ 	.word	0x00000000
        /*070c*/ 	.word	0x00000030
        /*0710*/ 	.short	0x010a
        /*0712*/ 	.byte	0xff
	.zero		1


	//   ....[98]....
        /*0714*/ 	.word	0x00007b00
        /*0718*/ 	.word	0x00000000
        /*071c*/ 	.word	0x00000030
        /*0720*/ 	.short	0x010a
        /*0722*/ 	.byte	0xff
	.zero		1


	//   ....[99]....
        /*0724*/ 	.word	0x00007b50
        /*0728*/ 	.word	0x00000003
        /*072c*/ 	.word	0x000000a0
        /*0730*/ 	.short	0x010a
        /*0732*/ 	.byte	0xff
	.zero		1


	//   ....[100]....
        /*0734*/ 	.word	0x00007bb0
        /*0738*/ 	.word	0x00000000
        /*073c*/ 	.word	0x00000000
        /*0740*/ 	.short	0x010a
        /*0742*/ 	.byte	0xff
	.zero		1


	//   ....[101]....
        /*0744*/ 	.word	0x00007c10
        /*0748*/ 	.word	0x00000000
        /*074c*/ 	.word	0x00000000
        /*0750*/ 	.short	0x010a
        /*0752*/ 	.byte	0xff
	.zero		1


	//   ....[102]....
        /*0754*/ 	.word	0x00007c70
        /*0758*/ 	.word	0x00000000
        /*075c*/ 	.word	0x00000000
        /*0760*/ 	.short	0x010a
        /*0762*/ 	.byte	0xff
	.zero		1


	//   ....[103]....
        /*0764*/ 	.word	0x00007cd0
        /*0768*/ 	.word	0x00000000
        /*076c*/ 	.word	0x00000000
        /*0770*/ 	.short	0x010a
        /*0772*/ 	.byte	0xff
	.zero		1


	//   ....[104]....
        /*0774*/ 	.word	0x00007d30
        /*0778*/ 	.word	0x00000000
        /*077c*/ 	.word	0x00000000
        /*0780*/ 	.short	0x010a
        /*0782*/ 	.byte	0xff
	.zero		1


	//   ....[105]....
        /*0784*/ 	.word	0x00007d80
        /*0788*/ 	.word	0x00000002
        /*078c*/ 	.word	0x00000100
        /*0790*/ 	.short	0x010a
        /*0792*/ 	.byte	0xff
	.zero		1


	//   ....[106]....
        /*0794*/ 	.word	0x00007de0
        /*0798*/ 	.word	0x00000002
        /*079c*/ 	.word	0x000000b0
        /*07a0*/ 	.short	0x010a
        /*07a2*/ 	.byte	0xff
	.zero		1


	//   ....[107]....
        /*07a4*/ 	.word	0x00007e30
        /*07a8*/ 	.word	0x00000002
        /*07ac*/ 	.word	0x000000a0
        /*07b0*/ 	.short	0x010a
        /*07b2*/ 	.byte	0xff
	.zero		1


	//   ....[108]....
        /*07b4*/ 	.word	0x00007e90
        /*07b8*/ 	.word	0x00000000
        /*07bc*/ 	.word	0x000000b0
        /*07c0*/ 	.short	0x010a
        /*07c2*/ 	.byte	0xff
	.zero		1


	//   ....[109]....
        /*07c4*/ 	.word	0x00007ee0
        /*07c8*/ 	.word	0x00000000
        /*07cc*/ 	.word	0x000000a0
        /*07d0*/ 	.short	0x010a
        /*07d2*/ 	.byte	0xff
	.zero		1


	//   ....[110]....
        /*07d4*/ 	.word	0x00007f40
        /*07d8*/ 	.word	0x00000002
        /*07dc*/ 	.word	0x000000e0
        /*07e0*/ 	.short	0x010a
        /*07e2*/ 	.byte	0xff
	.zero		1


	//   ....[111]....
        /*07e4*/ 	.word	0x00007fa0
        /*07e8*/ 	.word	0x00000000
        /*07ec*/ 	.word	0x00000000
        /*07f0*/ 	.short	0x010a
        /*07f2*/ 	.byte	0xff
	.zero		1


	//   ....[112]....
        /*07f4*/ 	.word	0x00008000
        /*07f8*/ 	.word	0x00000000
        /*07fc*/ 	.word	0x00000000
        /*0800*/ 	.short	0x010a
        /*0802*/ 	.byte	0xff
	.zero		1


	//   ....[113]....
        /*0804*/ 	.word	0x00008060
        /*0808*/ 	.word	0x00000000
        /*080c*/ 	.word	0x00000000
        /*0810*/ 	.short	0x010a
        /*0812*/ 	.byte	0xff
	.zero		1


	//   ....[114]....
        /*0814*/ 	.word	0x000080c0
        /*0818*/ 	.word	0x00000000
        /*081c*/ 	.word	0x00000000
        /*0820*/ 	.short	0x010a
        /*0822*/ 	.byte	0xff
	.zero		1


	//   ....[115]....
        /*0824*/ 	.word	0x00008120
        /*0828*/ 	.word	0x00000000
        /*082c*/ 	.word	0x00000000
        /*0830*/ 	.short	0x010a
        /*0832*/ 	.byte	0xff
	.zero		1


	//   ....[116]....
        /*0834*/ 	.word	0x00008170
        /*0838*/ 	.word	0x00000008
        /*083c*/ 	.word	0x000000a0
        /*0840*/ 	.short	0x010a
        /*0842*/ 	.byte	0xff
	.zero		1


	//   ....[117]....
        /*0844*/ 	.word	0x000081d0
        /*0848*/ 	.word	0x00000000
        /*084c*/ 	.word	0x00000098
        /*0850*/ 	.short	0x010a
        /*0852*/ 	.byte	0xff
	.zero		1


	//   ....[118]....
        /*0854*/ 	.word	0x00008230
        /*0858*/ 	.word	0x00000000
        /*085c*/ 	.word	0x00000078
        /*0860*/ 	.short	0x010a
        /*0862*/ 	.byte	0xff
	.zero		1


	//   ....[119]....
        /*0864*/ 	.word	0x00008290
        /*0868*/ 	.word	0x00000002
        /*086c*/ 	.word	0x00000078
        /*0870*/ 	.short	0x010a
        /*0872*/ 	.byte	0xff
	.zero		1


	//   ....[120]....
        /*0874*/ 	.word	0x000082f0
        /*0878*/ 	.word	0x00000000
        /*087c*/ 	.word	0x00000000
        /*0880*/ 	.short	0x010a
        /*0882*/ 	.byte	0xff
	.zero		1


	//   ....[121]....
        /*0884*/ 	.word	0x00008350
        /*0888*/ 	.word	0x00000000
        /*088c*/ 	.word	0x00000000
        /*0890*/ 	.short	0x010a
        /*0892*/ 	.byte	0xff
	.zero		1


	//   ....[122]....
        /*0894*/ 	.word	0x000083a0
        /*0898*/ 	.word	0x00000000
        /*089c*/ 	.word	0x000000a0
        /*08a0*/ 	.short	0x010a
        /*08a2*/ 	.byte	0xff
	.zero		1


	//   ....[123]....
        /*08a4*/ 	.word	0x000083f0
        /*08a8*/ 	.word	0x00000002
        /*08ac*/ 	.word	0x00000060
        /*08b0*/ 	.short	0x010a
        /*08b2*/ 	.byte	0xff
	.zero		1


	//   ....[124]....
        /*08b4*/ 	.word	0x00008440
        /*08b8*/ 	.word	0x0000001b
        /*08bc*/ 	.word	0x000000c0
        /*08c0*/ 	.short	0x010a
        /*08c2*/ 	.byte	0xff
	.zero		1


	//   ....[125]....
        /*08c4*/ 	.word	0x00008490
        /*08c8*/ 	.word	0x00000002
        /*08cc*/ 	.word	0x00000060
        /*08d0*/ 	.short	0x010a
        /*08d2*/ 	.byte	0xff
	.zero		1


	//----- nvinfo : EIATTR_NUM_MBARRIERS
	.align		4
.L_47:
        /*08d4*/ 	.byte	0x03, 0x38
        /*08d6*/ 	.short	0x0024


	//----- nvinfo : EIATTR_EXIT_INSTR_OFFSETS
	.align		4
        /*08d8*/ 	.byte	0x04, 0x1c
        /*08da*/ 	.short	(.L_49 - .L_48)


	//   ....[0]....
.L_48:
        /*08dc*/ 	.word	0x00002be0


	//   ....[1]....
        /*08e0*/ 	.word	0x000030d0


	//   ....[2]....
        /*08e4*/ 	.word	0x00003130


	//   ....[3]....
        /*08e8*/ 	.word	0x00004260


	//   ....[4]....
        /*08ec*/ 	.word	0x00005300


	//   ....[5]....
        /*08f0*/ 	.word	0x00005340


	//   ....[6]....
        /*08f4*/ 	.word	0x00007910


	//   ....[7]....
        /*08f8*/ 	.word	0x00007990


	//   ....[8]....
        /*08fc*/ 	.word	0x000079c0


	//   ....[9]....
        /*0900*/ 	.word	0x00007a30


	//----- nvinfo : EIATTR_MAX_THREADS
	.align		4
.L_49:
        /*0904*/ 	.byte	0x04, 0x05
        /*0906*/ 	.short	(.L_51 - .L_50)
.L_50:
        /*0908*/ 	.word	0x00000100
        /*090c*/ 	.word	0x00000001
        /*0910*/ 	.word	0x00000001


	//----- nvinfo : EIATTR_CRS_STACK_SIZE
	.align		4
.L_51:
        /*0914*/ 	.byte	0x04, 0x1e
        /*0916*/ 	.short	(.L_53 - .L_52)
.L_52:
        /*0918*/ 	.word	0x00000000


	//----- nvinfo : EIATTR_CBANK_PARAM_SIZE
	.align		4
.L_53:
        /*091c*/ 	.byte	0x03, 0x19
        /*091e*/ 	.short	0x0800


	//----- nvinfo : EIATTR_PARAM_CBANK
	.align		4
        /*0920*/ 	.byte	0x04, 0x0a
        /*0922*/ 	.short	(.L_55 - .L_54)
	.align		4
.L_54:
        /*0924*/ 	.word	index@(.nv.constant0._ZN7cutlass13device_kernelINS_4gemm6kernel13GemmUniversalIN4cute5tupleIJiiiiEEENS1_10collective13CollectiveMmaINS1_35MainloopSm100TmaUmmaWarpSpecializedILi6ELi2ELi4ENS5_IJNS4_1CILi2EEENSA_ILi1EEESC_EEEEENS5_IJNSA_ILi64EEESF_NSA_ILi128EEEEEENS_6half_tENS5_IJlSC_lEEESI_SJ_NS4_8TiledMMAINS4_8MMA_AtomIJNS4_20SM100_MMA_F16BF16_SSISI_SI_fLi64ELi64ELNS4_4UMMA5MajorE0ELSO_0ELNSN_7ScaleInE0ELSP_0EEEEEENS4_6LayoutINS5_IJSC_SC_SC_EEENS5_IJNSA_ILi0EEESU_SU_EEEEENS5_IJNS4_10UnderscoreESX_SX_EEEEENS4_13SM90_TMA_LOADENS4_14ComposedLayoutINS4_7SwizzleILi3ELi4ELi3EEENS4_18smem_ptr_flag_bitsILi16EEENSS_INS5_IJNSA_ILi8EEESF_EEENS5_IJSF_SC_EEEEEEEvNS4_8identityENS4_23SM90_TMA_LOAD_MULTICASTES1A_vS1B_EENS_8epilogue10collective18CollectiveEpilogueINS1E_23Sm100TmaWarpSpecializedILi3ELi2ELi16ELb1ELb0EEEJSH_NS5_IJNSS_ISF_SC_EENSS_INSA_ILi32EEESC_EEEEESI_SJ_SI_SJ_NS1E_6fusion15FusionCallbacksIS1I_NS1N_17LinearCombinationISI_fSI_fLNS_15FloatRoundStyleE2EEESH_S1M_JEEENS4_5SM1004TMEM4LOAD26SM100_TMEM_LOAD_16dp256b4xES10_NS11_INS12_ILi2ELi4ELi3EEES15_NSS_INS5_IJS16_S1K_EEENS5_IJS1K_SC_EEEEEEENS4_17SM75_U32x4_LDSM_NENS4_14SM90_TMA_STOREES21_NS4_17SM90_U32x4_STSM_NENS4_39AutoVectorizingCopyWithAssumedAlignmentILi128EEEEEEvvEEEEvNT_6ParamsE)
        /*0928*/ 	.short	0x0380
        /*092a*/ 	.short	0x0800


	//----- nvinfo : EIATTR_SW_WAR
	.align		4
.L_55:
        /*092c*/ 	.byte	0x04, 0x36
        /*092e*/ 	.short	(.L_57 - .L_56)
.L_56:
        /*0930*/ 	.word	0x00000008
.L_57:


//--------------------- .nv.callgraph             --------------------------
	.section	.nv.callgraph,"",@"SHT_CUDA_CALLGRAPH"
	.align	4
	.sectionentsize	8
	.align		4
        /*0000*/ 	.word	0x00000000
	.align		4
        /*0004*/ 	.word	0xffffffff
	.align		4
        /*0008*/ 	.word	index@(_ZN7cutlass13device_kernelINS_4gemm6kernel13GemmUniversalIN4cute5tupleIJiiiiEEENS1_10collective13CollectiveMmaINS1_35MainloopSm100TmaUmmaWarpSpecializedILi6ELi2ELi4ENS5_IJNS4_1CILi2EEENSA_ILi1EEESC_EEEEENS5_IJNSA_ILi64EEESF_NSA_ILi128EEEEEENS_6half_tENS5_IJlSC_lEEESI_SJ_NS4_8TiledMMAINS4_8MMA_AtomIJNS4_20SM100_MMA_F16BF16_SSISI_SI_fLi64ELi64ELNS4_4UMMA5MajorE0ELSO_0ELNSN_7ScaleInE0ELSP_0EEEEEENS4_6LayoutINS5_IJSC_SC_SC_EEENS5_IJNSA_ILi0EEESU_SU_EEEEENS5_IJNS4_10UnderscoreESX_SX_EEEEENS4_13SM90_TMA_LOADENS4_14ComposedLayoutINS4_7SwizzleILi3ELi4ELi3EEENS4_18smem_ptr_flag_bitsILi16EEENSS_INS5_IJNSA_ILi8EEESF_EEENS5_IJSF_SC_EEEEEEEvNS4_8identityENS4_23SM90_TMA_LOAD_MULTICASTES1A_vS1B_EENS_8epilogue10collective18CollectiveEpilogueINS1E_23Sm100TmaWarpSpecializedILi3ELi2ELi16ELb1ELb0EEEJSH_NS5_IJNSS_ISF_SC_EENSS_INSA_ILi32EEESC_EEEEESI_SJ_SI_SJ_NS1E_6fusion15FusionCallbacksIS1I_NS1N_17LinearCombinationISI_fSI_fLNS_15FloatRoundStyleE2EEESH_S1M_JEEENS4_5SM1004TMEM4LOAD26SM100_TMEM_LOAD_16dp256b4xES10_NS11_INS12_ILi2ELi4ELi3EEES15_NSS_INS5_IJS16_S1K_EEENS5_IJS1K_SC_EEEEEEENS4_17SM75_U32x4_LDSM_NENS4_14SM90_TMA_STOREES21_NS4_17SM90_U32x4_STSM_NENS4_39AutoVectorizingCopyWithAssumedAlignmentILi128EEEEEEvvEEEEvNT_6ParamsE)
	.align		4
        /*000c*/ 	.word	index@(__assertfail)
	.align		4
        /*0010*/ 	.word	0x00000000
	.align		4
        /*0014*/ 	.word	0xfffffffe
	.align		4
        /*0018*/ 	.word	0x00000000
	.align		4
        /*001c*/ 	.word	0xfffffffd
	.align		4
        /*0020*/ 	.word	0x00000000
	.align		4
        /*0024*/ 	.word	0xfffffffc


//--------------------- .nv.constant4             --------------------------
	.section	.nv.constant4,"a",@progbits
	.align	8
	.align		8
.nv.constant4:
        /*0000*/ 	.dword	__assertfail
	.align		8
        /*0008*/ 	.dword	__unnamed_1
	.align		8
        /*0010*/ 	.dword	__unnamed_2
	.align		8
        /*0018*/ 	.dword	_ZN40_INTERNAL_f8a619d0_4_k_cu_38310c10_182024cuda3std3__45__cpo5beginE
	.align		8
        /*0020*/ 	.dword	_ZN40_INTERNAL_f8a619d0_4_k_cu_38310c10_182024cuda3std3__45__cpo3endE
	.align		8
        /*0028*/ 	.dword	_ZN40_INTERNAL_f8a619d0_4_k_cu_38310c10_182024cuda3std3__45__cpo6cbeginE
	.align		8
        /*0030*/ 	.dword	_ZN40_INTERNAL_f8a619d0_4_k_cu_38310c10_182024cuda3std3__45__cpo4cendE
	.align		8
        /*0038*/ 	.dword	_ZN40_INTERNAL_f8a619d0_4_k_cu_38310c10_182024cuda3std3__442_GLOBAL__N__f8a619d0_4_k_cu_38310c10_182026ignoreE
	.align		8
        /*0040*/ 	.dword	_ZN40_INTERNAL_f8a619d0_4_k_cu_38310c10_182024cuda3std3__419piecewise_constructE
	.align		8
        /*0048*/ 	.dword	_ZN40_INTERNAL_f8a619d0_4_k_cu_38310c10_182024cuda3std3__48in_placeE
	.align		8
        /*0050*/ 	.dword	_ZN40_INTERNAL_f8a619d0_4_k_cu_38310c10_182024cuda3std6ranges3__45__cpo4swapE
	.align		8
        /*0058*/ 	.dword	_ZN40_INTERNAL_f8a619d0_4_k_cu_38310c10_182024cuda3std6ranges3__45__cpo9iter_moveE
	.align		8
        /*0060*/ 	.dword	_ZN40_INTERNAL_f8a619d0_4_k_cu_38310c10_182024cute7productE
	.align		8
        /*0068*/ 	.dword	_ZN40_INTERNAL_f8a619d0_4_k_cu_38310c10_182024cute1_E
	.align		8
        /*0070*/ 	.dword	$str$25
	.align		8
        /*0078*/ 	.dword	$str$26
	.align		8
        /*0080*/ 	.dword	$str$27
	.align		8
        /*0088*/ 	.dword	$str$28


//--------------------- .text._ZN7cutlass13device_kernelINS_4gemm6kernel13GemmUniversalIN4cute5tupleIJiiiiEEENS1_10collective13CollectiveMmaINS1_35MainloopSm100TmaUmmaWarpSpecializedILi6ELi2ELi4ENS5_IJNS4_1CILi2EEENSA_ILi1EEESC_EEEEENS5_IJNSA_ILi64EEESF_NSA_ILi128EEEEEENS_6half_tENS5_IJlSC_lEEESI_SJ_NS4_8TiledMMAINS4_8MMA_AtomIJNS4_20SM100_MMA_F16BF16_SSISI_SI_fLi64ELi64ELNS4_4UMMA5MajorE0ELSO_0ELNSN_7ScaleInE0ELSP_0EEEEEENS4_6LayoutINS5_IJSC_SC_SC_EEENS5_IJNSA_ILi0EEESU_SU_EEEEENS5_IJNS4_10UnderscoreESX_SX_EEEEENS4_13SM90_TMA_LOADENS4_14ComposedLayoutINS4_7SwizzleILi3ELi4ELi3EEENS4_18smem_ptr_flag_bitsILi16EEENSS_INS5_IJNSA_ILi8EEESF_EEENS5_IJSF_SC_EEEEEEEvNS4_8identityENS4_23SM90_TMA_LOAD_MULTICASTES1A_vS1B_EENS_8epilogue10collective18CollectiveEpilogueINS1E_23Sm100TmaWarpSpecializedILi3ELi2ELi16ELb1ELb0EEEJSH_NS5_IJNSS_ISF_SC_EENSS_INSA_ILi32EEESC_EEEEESI_SJ_SI_SJ_NS1E_6fusion15FusionCallbacksIS1I_NS1N_17LinearCombinationISI_fSI_fLNS_15FloatRoundStyleE2EEESH_S1M_JEEENS4_5SM1004TMEM4LOAD26SM100_TMEM_LOAD_16dp256b4xES10_NS11_INS12_ILi2ELi4ELi3EEES15_NSS_INS5_IJS16_S1K_EEENS5_IJS1K_SC_EEEEEEENS4_17SM75_U32x4_LDSM_NENS4_14SM90_TMA_STOREES21_NS4_17SM90_U32x4_STSM_NENS4_39AutoVectorizingCopyWithAssumedAlignmentILi128EEEEEEvvEEEEvNT_6ParamsE --------------------------
	.section	.text._ZN7cutlass13device_kernelINS_4gemm6kernel13GemmUniversalIN4cute5tupleIJiiiiEEENS1_10collective13CollectiveMmaINS1_35MainloopSm100TmaUmmaWarpSpecializedILi6ELi2ELi4ENS5_IJNS4_1CILi2EEENSA_ILi1EEESC_EEEEENS5_IJNSA_ILi64EEESF_NSA_ILi128EEEEEENS_6half_tENS5_IJlSC_lEEESI_SJ_NS4_8TiledMMAINS4_8MMA_AtomIJNS4_20SM100_MMA_F16BF16_SSISI_SI_fLi64ELi64ELNS4_4UMMA5MajorE0ELSO_0ELNSN_7ScaleInE0ELSP_0EEEEEENS4_6LayoutINS5_IJSC_SC_SC_EEENS5_IJNSA_ILi0EEESU_SU_EEEEENS5_IJNS4_10UnderscoreESX_SX_EEEEENS4_13SM90_TMA_LOADENS4_14ComposedLayoutINS4_7SwizzleILi3ELi4ELi3EEENS4_18smem_ptr_flag_bitsILi16EEENSS_INS5_IJNSA_ILi8EEESF_EEENS5_IJSF_SC_EEEEEEEvNS4_8identityENS4_23SM90_TMA_LOAD_MULTICASTES1A_vS1B_EENS_8epilogue10collective18CollectiveEpilogueINS1E_23Sm100TmaWarpSpecializedILi3ELi2ELi16ELb1ELb0EEEJSH_NS5_IJNSS_ISF_SC_EENSS_INSA_ILi32EEESC_EEEEESI_SJ_SI_SJ_NS1E_6fusion15FusionCallbacksIS1I_NS1N_17LinearCombinationISI_fSI_fLNS_15FloatRoundStyleE2EEESH_S1M_JEEENS4_5SM1004TMEM4LOAD26SM100_TMEM_LOAD_16dp256b4xES10_NS11_INS12_ILi2ELi4ELi3EEES15_NSS_INS5_IJS16_S1K_EEENS5_IJS1K_SC_EEEEEEENS4_17SM75_U32x4_LDSM_NENS4_14SM90_TMA_STOREES21_NS4_17SM90_U32x4_STSM_NENS4_39AutoVectorizingCopyWithAssumedAlignmentILi128EEEEEEvvEEEEvNT_6ParamsE,"ax",@progbits
	.align	128
.text._ZN7cutlass13device_kernelINS_4gemm6kernel13GemmUniversalIN4cute5tupleIJiiiiEEENS1_10collective13CollectiveMmaINS1_35MainloopSm100TmaUmmaWarpSpecializedILi6ELi2ELi4ENS5_IJNS4_1CILi2EEENSA_ILi1EEESC_EEEEENS5_IJNSA_ILi64EEESF_NSA_ILi128EEEEEENS_6half_tENS5_IJlSC_lEEESI_SJ_NS4_8TiledMMAINS4_8MMA_AtomIJNS4_20SM100_MMA_F16BF16_SSISI_SI_fLi64ELi64ELNS4_4UMMA5MajorE0ELSO_0ELNSN_7ScaleInE0ELSP_0EEEEEENS4_6LayoutINS5_IJSC_SC_SC_EEENS5_IJNSA_ILi0EEESU_SU_EEEEENS5_IJNS4_10UnderscoreESX_SX_EEEEENS4_13SM90_TMA_LOADENS4_14ComposedLayoutINS4_7SwizzleILi3ELi4ELi3EEENS4_18smem_ptr_flag_bitsILi16EEENSS_INS5_IJNSA_ILi8EEESF_EEENS5_IJSF_SC_EEEEEEEvNS4_8identityENS4_23SM90_TMA_LOAD_MULTICASTES1A_vS1B_EENS_8epilogue10collective18CollectiveEpilogueINS1E_23Sm100TmaWarpSpecializedILi3ELi2ELi16ELb1ELb0EEEJSH_NS5_IJNSS_ISF_SC_EENSS_INSA_ILi32EEESC_EEEEESI_SJ_SI_SJ_NS1E_6fusion15FusionCallbacksIS1I_NS1N_17LinearCombinationISI_fSI_fLNS_15FloatRoundStyleE2EEESH_S1M_JEEENS4_5SM1004TMEM4LOAD26SM100_TMEM_LOAD_16dp256b4xES10_NS11_INS12_ILi2ELi4ELi3EEES15_NSS_INS5_IJS16_S1K_EEENS5_IJS1K_SC_EEEEEEENS4_17SM75_U32x4_LDSM_NENS4_14SM90_TMA_STOREES21_NS4_17SM90_U32x4_STSM_NENS4_39AutoVectorizingCopyWithAssumedAlignmentILi128EEEEEEvvEEEEvNT_6ParamsE:
        .type           _ZN7cutlass13device_kernelINS_4gemm6kernel13GemmUniversalIN4cute5tupleIJiiiiEEENS1_10collective13CollectiveMmaINS1_35MainloopSm100TmaUmmaWarpSpecializedILi6ELi2ELi4ENS5_IJNS4_1CILi2EEENSA_ILi1EEESC_EEEEENS5_IJNSA_ILi64EEESF_NSA_ILi128EEEEEENS_6half_tENS5_IJlSC_lEEESI_SJ_NS4_8TiledMMAINS4_8MMA_AtomIJNS4_20SM100_MMA_F16BF16_SSISI_SI_fLi64ELi64ELNS4_4UMMA5MajorE0ELSO_0ELNSN_7ScaleInE0ELSP_0EEEEEENS4_6LayoutINS5_IJSC_SC_SC_EEENS5_IJNSA_ILi0EEESU_SU_EEEEENS5_IJNS4_10UnderscoreESX_SX_EEEEENS4_13SM90_TMA_LOADENS4_14ComposedLayoutINS4_7SwizzleILi3ELi4ELi3EEENS4_18smem_ptr_flag_bitsILi16EEENSS_INS5_IJNSA_ILi8EEESF_EEENS5_IJSF_SC_EEEEEEEvNS4_8identityENS4_23SM90_TMA_LOAD_MULTICASTES1A_vS1B_EENS_8epilogue10collective18CollectiveEpilogueINS1E_23Sm100TmaWarpSpecializedILi3ELi2ELi16ELb1ELb0EEEJSH_NS5_IJNSS_ISF_SC_EENSS_INSA_ILi32EEESC_EEEEESI_SJ_SI_SJ_NS1E_6fusion15FusionCallbacksIS1I_NS1N_17LinearCombinationISI_fSI_fLNS_15FloatRoundStyleE2EEESH_S1M_JEEENS4_5SM1004TMEM4LOAD26SM100_TMEM_LOAD_16dp256b4xES10_NS11_INS12_ILi2ELi4ELi3EEES15_NSS_INS5_IJS16_S1K_EEENS5_IJS1K_SC_EEEEEEENS4_17SM75_U32x4_LDSM_NENS4_14SM90_TMA_STOREES21_NS4_17SM90_U32x4_STSM_NENS4_39AutoVectorizingCopyWithAssumedAlignmentILi128EEEEEEvvEEEEvNT_6ParamsE,@function
        .size           _ZN7cutlass13device_kernelINS_4gemm6kernel13GemmUniversalIN4cute5tupleIJiiiiEEENS1_10collective13CollectiveMmaINS1_35MainloopSm100TmaUmmaWarpSpecializedILi6ELi2ELi4ENS5_IJNS4_1CILi2EEENSA_ILi1EEESC_EEEEENS5_IJNSA_ILi64EEESF_NSA_ILi128EEEEEENS_6half_tENS5_IJlSC_lEEESI_SJ_NS4_8TiledMMAINS4_8MMA_AtomIJNS4_20SM100_MMA_F16BF16_SSISI_SI_fLi64ELi64ELNS4_4UMMA5MajorE0ELSO_0ELNSN_7ScaleInE0ELSP_0EEEEEENS4_6LayoutINS5_IJSC_SC_SC_EEENS5_IJNSA_ILi0EEESU_SU_EEEEENS5_IJNS4_10UnderscoreESX_SX_EEEEENS4_13SM90_TMA_LOADENS4_14ComposedLayoutINS4_7SwizzleILi3ELi4ELi3EEENS4_18smem_ptr_flag_bitsILi16EEENSS_INS5_IJNSA_ILi8EEESF_EEENS5_IJSF_SC_EEEEEEEvNS4_8identityENS4_23SM90_TMA_LOAD_MULTICASTES1A_vS1B_EENS_8epilogue10collective18CollectiveEpilogueINS1E_23Sm100TmaWarpSpecializedILi3ELi2ELi16ELb1ELb0EEEJSH_NS5_IJNSS_ISF_SC_EENSS_INSA_ILi32EEESC_EEEEESI_SJ_SI_SJ_NS1E_6fusion15FusionCallbacksIS1I_NS1N_17LinearCombinationISI_fSI_fLNS_15FloatRoundStyleE2EEESH_S1M_JEEENS4_5SM1004TMEM4LOAD26SM100_TMEM_LOAD_16dp256b4xES10_NS11_INS12_ILi2ELi4ELi3EEES15_NSS_INS5_IJS16_S1K_EEENS5_IJS1K_SC_EEEEEEENS4_17SM75_U32x4_LDSM_NENS4_14SM90_TMA_STOREES21_NS4_17SM90_U32x4_STSM_NENS4_39AutoVectorizingCopyWithAssumedAlignmentILi128EEEEEEvvEEEEvNT_6ParamsE,(.L_x_167 - _ZN7cutlass13device_kernelINS_4gemm6kernel13GemmUniversalIN4cute5tupleIJiiiiEEENS1_10collective13CollectiveMmaINS1_35MainloopSm100TmaUmmaWarpSpecializedILi6ELi2ELi4ENS5_IJNS4_1CILi2EEENSA_ILi1EEESC_EEEEENS5_IJNSA_ILi64EEESF_NSA_ILi128EEEEEENS_6half_tENS5_IJlSC_lEEESI_SJ_NS4_8TiledMMAINS4_8MMA_AtomIJNS4_20SM100_MMA_F16BF16_SSISI_SI_fLi64ELi64ELNS4_4UMMA5MajorE0ELSO_0ELNSN_7ScaleInE0ELSP_0EEEEEENS4_6LayoutINS5_IJSC_SC_SC_EEENS5_IJNSA_ILi0EEESU_SU_EEEEENS5_IJNS4_10UnderscoreESX_SX_EEEEENS4_13SM90_TMA_LOADENS4_14ComposedLayoutINS4_7SwizzleILi3ELi4ELi3EEENS4_18smem_ptr_flag_bitsILi16EEENSS_INS5_IJNSA_ILi8EEESF_EEENS5_IJSF_SC_EEEEEEEvNS4_8identityENS4_23SM90_TMA_LOAD_MULTICASTES1A_vS1B_EENS_8epilogue10collective18CollectiveEpilogueINS1E_23Sm100TmaWarpSpecializedILi3ELi2ELi16ELb1ELb0EEEJSH_NS5_IJNSS_ISF_SC_EENSS_INSA_ILi32EEESC_EEEEESI_SJ_SI_SJ_NS1E_6fusion15FusionCallbacksIS1I_NS1N_17LinearCombinationISI_fSI_fLNS_15FloatRoundStyleE2EEESH_S1M_JEEENS4_5SM1004TMEM4LOAD26SM100_TMEM_LOAD_16dp256b4xES10_NS11_INS12_ILi2ELi4ELi3EEES15_NSS_INS5_IJS16_S1K_EEENS5_IJS1K_SC_EEEEEEENS4_17SM75_U32x4_LDSM_NENS4_14SM90_TMA_STOREES21_NS4_17SM90_U32x4_STSM_NENS4_39AutoVectorizingCopyWithAssumedAlignmentILi128EEEEEEvvEEEEvNT_6ParamsE)
        .other          _ZN7cutlass13device_kernelINS_4gemm6kernel13GemmUniversalIN4cute5tupleIJiiiiEEENS1_10collective13CollectiveMmaINS1_35MainloopSm100TmaUmmaWarpSpecializedILi6ELi2ELi4ENS5_IJNS4_1CILi2EEENSA_ILi1EEESC_EEEEENS5_IJNSA_ILi64EEESF_NSA_ILi128EEEEEENS_6half_tENS5_IJlSC_lEEESI_SJ_NS4_8TiledMMAINS4_8MMA_AtomIJNS4_20SM100_MMA_F16BF16_SSISI_SI_fLi64ELi64ELNS4_4UMMA5MajorE0ELSO_0ELNSN_7ScaleInE0ELSP_0EEEEEENS4_6LayoutINS5_IJSC_SC_SC_EEENS5_IJNSA_ILi0EEESU_SU_EEEEENS5_IJNS4_10UnderscoreESX_SX_EEEEENS4_13SM90_TMA_LOADENS4_14ComposedLayoutINS4_7SwizzleILi3ELi4ELi3EEENS4_18smem_ptr_flag_bitsILi16EEENSS_INS5_IJNSA_ILi8EEESF_EEENS5_IJSF_SC_EEEEEEEvNS4_8identityENS4_23SM90_TMA_LOAD_MULTICASTES1A_vS1B_EENS_8epilogue10collective18CollectiveEpilogueINS1E_23Sm100TmaWarpSpecializedILi3ELi2ELi16ELb1ELb0EEEJSH_NS5_IJNSS_ISF_SC_EENSS_INSA_ILi32EEESC_EEEEESI_SJ_SI_SJ_NS1E_6fusion15FusionCallbacksIS1I_NS1N_17LinearCombinationISI_fSI_fLNS_15FloatRoundStyleE2EEESH_S1M_JEEENS4_5SM1004TMEM4LOAD26SM100_TMEM_LOAD_16dp256b4xES10_NS11_INS12_ILi2ELi4ELi3EEES15_NSS_INS5_IJS16_S1K_EEENS5_IJS1K_SC_EEEEEEENS4_17SM75_U32x4_LDSM_NENS4_14SM90_TMA_STOREES21_NS4_17SM90_U32x4_STSM_NENS4_39AutoVectorizingCopyWithAssumedAlignmentILi128EEEEEEvvEEEEvNT_6ParamsE,@"STO_CUDA_ENTRY STV_DEFAULT"
_ZN7cutlass13device_kernelINS_4gemm6kernel13GemmUniversalIN4cute5tupleIJiiiiEEENS1_10collective13CollectiveMmaINS1_35MainloopSm100TmaUmmaWarpSpecializedILi6ELi2ELi4ENS5_IJNS4_1CILi2EEENSA_ILi1EEESC_EEEEENS5_IJNSA_ILi64EEESF_NSA_ILi128EEEEEENS_6half_tENS5_IJlSC_lEEESI_SJ_NS4_8TiledMMAINS4_8MMA_AtomIJNS4_20SM100_MMA_F16BF16_SSISI_SI_fLi64ELi64ELNS4_4UMMA5MajorE0ELSO_0ELNSN_7ScaleInE0ELSP_0EEEEEENS4_6LayoutINS5_IJSC_SC_SC_EEENS5_IJNSA_ILi0EEESU_SU_EEEEENS5_IJNS4_10UnderscoreESX_SX_EEEEENS4_13SM90_TMA_LOADENS4_14ComposedLayoutINS4_7SwizzleILi3ELi4ELi3EEENS4_18smem_ptr_flag_bitsILi16EEENSS_INS5_IJNSA_ILi8EEESF_EEENS5_IJSF_SC_EEEEEEEvNS4_8identityENS4_23SM90_TMA_LOAD_MULTICASTES1A_vS1B_EENS_8epilogue10collective18CollectiveEpilogueINS1E_23Sm100TmaWarpSpecializedILi3ELi2ELi16ELb1ELb0EEEJSH_NS5_IJNSS_ISF_SC_EENSS_INSA_ILi32EEESC_EEEEESI_SJ_SI_SJ_NS1E_6fusion15FusionCallbacksIS1I_NS1N_17LinearCombinationISI_fSI_fLNS_15FloatRoundStyleE2EEESH_S1M_JEEENS4_5SM1004TMEM4LOAD26SM100_TMEM_LOAD_16dp256b4xES10_NS11_INS12_ILi2ELi4ELi3EEES15_NSS_INS5_IJS16_S1K_EEENS5_IJS1K_SC_EEEEEEENS4_17SM75_U32x4_LDSM_NENS4_14SM90_TMA_STOREES21_NS4_17SM90_U32x4_STSM_NENS4_39AutoVectorizingCopyWithAssumedAlignmentILi128EEEEEEvvEEEEvNT_6ParamsE:
[----:B------:R-:W1:Y:S01]  /*0000*/  LDC R1, c[0x0][0x37c] ;  /* 0x0000df00ff017b82 */ /* 0x000e620000000800 */
[----:B------:R-:W2:Y:S01]  /*0010*/  S2R R55, SR_TID.X ;  /* 0x0000000000377919 */ /* 0x000ea20000002100 */
[----:B------:R-:W3:Y:S01]  /*0020*/  LDCU.64 UR8, c[0x0][0x890] ;  /* 0x00011200ff0877ac */ /* 0x000ee20008000a00 */
[----:B------:R-:W-:Y:S02]  /*0030*/  PRMT R45, RZ, 0x7610, R45 ;  /* 0x00007610ff2d7816 */ /* 0x000fe4000000002d */
[----:B------:R-:W-:Y:S01]  /*0040*/  ELECT P3, URZ, PT ;  /* 0x0000000000ff782f */ /* 0x000fe20003860000 */
[----:B---3--:R-:W-:-:S04]  /*0050*/  UISETP.NE.U32.AND UP0, UPT, UR8, URZ, UPT ;  /* 0x000000ff0800728c */ /* 0x008fc8000bf05070 */
[----:B------:R-:W-:Y:S01]  /*0060*/  UISETP.NE.AND.EX UP0, UPT, UR9, URZ, UPT, UP0 ;  /* 0x000000ff0900728c */ /* 0x000fe2000bf05300 */
[----:B--2---:R-:W-:-:S05]  /*0070*/  SHF.R.U32.HI R46, RZ, 0x5, R55 ;  /* 0x00000005ff2e7819 */ /* 0x004fca0000011637 */
[----:B------:R-:W2:Y:S02]  /*0080*/  SHFL.IDX PT, R0, R46, RZ, 0x1f ;  /* 0x00001fff2e007589 */ /* 0x000ea400000e0000 */
[----:B--2---:R-:W-:Y:S01]  /*0090*/  R2UR UR18, R0 ;  /* 0x00000000001272ca */ /* 0x004fe200000e0000 */
[----:B-1----:R-:W-:-:S14]  /*00a0*/  BRA.U UP0, `(.L_x_0) ;  /* 0x0000000100307547 */ /* 0x002fdc000b800000 */
[----:B------:R-:W1:Y:S02]  /*00b0*/  LDCU.64 UR4, c[0x0][0x888] ;  /* 0x00011100ff0477ac */ /* 0x000e640008000a00 */
[----:B-1----:R-:W-:-:S04]  /*00c0*/  UISETP.NE.U32.AND UP0, UPT, UR4, URZ, UPT ;  /* 0x000000ff0400728c */ /* 0x002fc8000bf05070 */
[----:B------:R-:W-:-:S09]  /*00d0*/  UISETP.NE.AND.EX UP0, UPT, UR5, URZ, UPT, UP0 ;  /* 0x000000ff0500728c */ /* 0x000fd2000bf05300 */
[----:B------:R-:W-:Y:S05]  /*00e0*/  BRA.U !UP0, `(.L_x_1) ;  /* 0x0000000108147547 */ /* 0x000fea000b800000 */
[----:B------:R-:W1:Y:S01]  /*00f0*/  LDC.64 R26, c[0x0][0x888] ;  /* 0x00022200ff1a7b82 */ /* 0x000e620000000a00 */
[----:B------:R-:W1:Y:S02]  /*0100*/  LDCU.64 UR4, c[0x0][0x358] ;  /* 0x00006b00ff0477ac */ /* 0x000e640008000a00 */
[----:B-1----:R1:W5:Y:S01]  /*0110*/  LDG.E R26, desc[UR4][R26.64] ;  /* 0x000000041a1a7981 */ /* 0x002362000c1e1900 */
[----:B------:R-:W-:Y:S01]  /*0120*/  HFMA2 R45, -RZ, RZ, 0, 5.9604644775390625e-08 ;  /* 0x00000001ff2d7431 */ /* 0x000fe200000001ff */
[----:B------:R-:W-:Y:S05]  /*0130*/  BRA `(.L_x_0) ;  /* 0x00000000000c7947 */ /* 0x000fea0003800000 */
.L_x_1:
[----:B------:R-:W1:Y:S01]  /*0140*/  LDCU UR4, c[0x0][0x880] ;  /* 0x00011000ff0477ac */ /* 0x000e620008000800 */
[----:B------:R-:W-:Y:S01]  /*0150*/  HFMA2 R45, -RZ, RZ, 0, 5.9604644775390625e-08 ;  /* 0x00000001ff2d7431 */ /* 0x000fe200000001ff */
[----:B-1----:R-:W-:-:S07]  /*0160*/  MOV R26, UR4 ;  /* 0x00000004001a7c02 */ /* 0x002fce0008000f00 */
.L_x_0:
[----:B------:R-:W2:Y:S02]  /*0170*/  LDCU.64 UR4, c[0x0][0x8b0] ;  /* 0x00011600ff0477ac */ /* 0x000ea40008000a00 */
[----:B--2---:R-:W-:-:S04]  /*0180*/  UISETP.NE.U32.AND UP0, UPT, UR4, URZ, UPT ;  /* 0x000000ff0400728c */ /* 0x004fc8000bf05070 */
[----:B------:R-:W-:-:S09]  /*0190*/  UISETP.NE.AND.EX UP0, UPT, UR5, URZ, UPT, UP0 ;  /* 0x000000ff0500728c */ /* 0x000fd2000bf05300 */
[----:B------:R-:W-:Y:S05]  /*01a0*/  BRA.U UP0, `(.L_x_2) ;  /* 0x0000000100287547 */ /* 0x000fea000b800000 */
[----:B------:R-:W2:Y:S02]  /*01b0*/  LDCU.64 UR4, c[0x0][0x8a8] ;  /* 0x00011500ff0477ac */ /* 0x000ea40008000a00 */
[----:B--2---:R-:W-:-:S04]  /*01c0*/  UISETP.NE.U32.AND UP0, UPT, UR4, URZ, UPT ;  /* 0x000000ff0400728c */ /* 0x004fc8000bf05070 */
[----:B------:R-:W-:-:S09]  /*01d0*/  UISETP.NE.AND.EX UP0, UPT, UR5, URZ, UPT, UP0 ;  /* 0x000000ff0500728c */ /* 0x000fd2000bf05300 */
[----:B------:R-:W-:Y:S05]  /*01e0*/  BRA.U !UP0, `(.L_x_3) ;  /* 0x0000000108107547 */ /* 0x000fea000b800000 */
[----:B------:R-:W2:Y:S01]  /*01f0*/  LDC.64 R24, c[0x0][0x8a8] ;  /* 0x00022a00ff187b82 */ /* 0x000ea20000000a00 */
[----:B------:R-:W2:Y:S02]  /*0200*/  LDCU.64 UR4, c[0x0][0x358] ;  /* 0x00006b00ff0477ac */ /* 0x000ea40008000a00 */
[----:B--2---:R2:W5:Y:S01]  /*0210*/  LDG.E R24, desc[UR4][R24.64] ;  /* 0x0000000418187981 */ /* 0x004562000c1e1900 */
[----:B------:R-:W-:Y:S05]  /*0220*/  BRA `(.L_x_2) ;  /* 0x0000000000087947 */ /* 0x000fea0003800000 */
.L_x_3:
[----:B------:R-:W2:Y:S02]  /*0230*/  LDCU UR4, c[0x0][0x8a0] ;  /* 0x00011400ff0477ac */ /* 0x000ea40008000800 */
[----:B--2---:R-:W-:Y:S02]  /*0240*/  MOV R24, UR4 ;  /* 0x0000000400187c02 */ /* 0x004fe40008000f00 */
.L_x_2:
[----:B------:R-:W-:Y:S01]  /*0250*/  IMAD.U32 R0, RZ, RZ, UR18 ;  /* 0x00000012ff007e24 */ /* 0x000fe2000f8e00ff */
[----:B------:R-:W-:Y:S04]  /*0260*/  BSSY.RECONVERGENT B0, `(.L_x_4) ;  /* 0x000000c000007945 */ /* 0x000fe80003800200 */
[C---:B------:R-:W-:Y:S02]  /*0270*/  ISETP.NE.OR P1, PT, R0.reuse, 0x1, !P3 ;  /* 0x000000010000780c */ /* 0x040fe40005f25670 */
[----:B------:R-:W-:-:S11]  /*0280*/  ISETP.NE.OR P0, PT, R0, 0x3, !P3 ;  /* 0x000000030000780c */ /* 0x000fd60005f05670 */
[----:B------:R-:W-:Y:S05]  /*0290*/  @P1 BRA `(.L_x_5) ;  /* 0x0000000000201947 */ /* 0x000fea0003800000 */
[----:B------:R-:W3:Y:S02]  /*02a0*/  LDCU.64 UR4, c[0x0][0x348] ;  /* 0x00006900ff0477ac */ /* 0x000ee40008000a00 */
[----:B---3--:R-:W-:Y:S02]  /*02b0*/  UIADD3 UR6, UP1, UPT, UR4, 0x80, URZ ;  /* 0x0000008004067890 */ /* 0x008fe4000ff3e0ff */
[----:B------:R-:W-:Y:S02]  /*02c0*/  UIADD3 UR4, UP0, UPT, UR4, 0x180, URZ ;  /* 0x0000018004047890 */ /* 0x000fe4000ff1e0ff */
[----:B------:R-:W-:Y:S02]  /*02d0*/  UIADD3.X UR7, UPT, UPT, URZ, UR5, URZ, UP1, !UPT ;  /* 0x00000005ff077290 */ /* 0x000fe40008ffe4ff */
[----:B------:R-:W-:-:S07]  /*02e0*/  UIADD3.X UR5, UPT, UPT, URZ, UR5, URZ, UP0, !UPT ;  /* 0x00000005ff057290 */ /* 0x000fce00087fe4ff */
[----:B------:R3:W-:Y:S02]  /*02f0*/  UTMACCTL.PF [UR6] ;  /* 0x00000000060079b9 */ /* 0x0007e40008040000 */
[----:B------:R3:W-:Y:S02]  /*0300*/  UTMACCTL.PF [UR4] ;  /* 0x00000000040079b9 */ /* 0x0007e40008040000 */
[----:B---3--:R-:W-:Y:S01]  /*0310*/  NOP ;  /* 0x0000000000007918 */ /* 0x008fe20000000000 */
.L_x_5:
[----:B------:R-:W-:Y:S05]  /*0320*/  BSYNC.RECONVERGENT B0 ;  /* 0x0000000000007941 */ /* 0x000fea0003800200 */
.L_x_4:
[----:B------:R-:W-:Y:S04]  /*0330*/  BSSY.RECONVERGENT B0, `(.L_x_6) ;  /* 0x000000a000007945 */ /* 0x000fe80003800200 */
        /* <DEDUP_REMOVED lines=9> */
.L_x_7:
[----:B------:R-:W-:Y:S05]  /*03d0*/  BSYNC.RECONVERGENT B0 ;  /* 0x0000000000007941 */ /* 0x000fea0003800200 */
.L_x_6:
[----:B------:R-:W3:Y:S01]  /*03e0*/  LDCU.64 UR4, c[0x0][0x888] ;  /* 0x00011100ff0477ac */ /* 0x000ee20008000a00 */
[----:B------:R-:W-:Y:S02]  /*03f0*/  UISETP.EQ.U32.AND UP2, UPT, UR8, URZ, UPT ;  /* 0x000000ff0800728c */ /* 0x000fe4000bf42070 */
[----:B------:R-:W-:Y:S02]  /*0400*/  UPLOP3.LUT UP3, UPT, UPT, UPT, UPT, 0x80, 0x8 ;  /* 0x000000000008789c */ /* 0x000fe40003f6f070 */
[----:B---3--:R-:W-:-:S04]  /*0410*/  UISETP.NE.U32.AND UP0, UPT, UR4, URZ, UPT ;  /* 0x000000ff0400728c */ /* 0x008fc8000bf05070 */
[----:B------:R-:W-:-:S04]  /*0420*/  UISETP.NE.AND.EX UP1, UPT, UR5, URZ, UPT, UP0 ;  /* 0x000000ff0500728c */ /* 0x000fc8000bf25300 */
[----:B------:R-:W-:-:S04]  /*0430*/  UISETP.EQ.OR.EX UP4, UPT, UR9, URZ, !UP1, UP2 ;  /* 0x000000ff0900728c */ /* 0x000fc8000cf82720 */
[----:B------:R-:W-:-:S06]  /*0440*/  UP2UR UR4, UPR, URZ, 0x10 ;  /* 0x00000010ff047883 */ /* 0x000fcc0008000000 */
[----:B------:R-:W-:Y:S01]  /*0450*/  MOV R49, UR4 ;  /* 0x0000000400317c02 */ /* 0x000fe20008000f00 */
[----:B------:R-:W-:Y:S06]  /*0460*/  BRA.U !UP4, `(.L_x_8) ;  /* 0x000000010c207547 */ /* 0x000fec000b800000 */
[----:B------:R-:W-:Y:S01]  /*0470*/  UISETP.NE.U32.AND UP2, UPT, UR8, URZ, UPT ;  /* 0x000000ff0800728c */ /* 0x000fe2000bf45070 */
[----:B-----5:R-:W-:Y:S01]  /*0480*/  FSETP.NEU.AND P0, PT, R26, RZ, PT ;  /* 0x000000ff1a00720b */ /* 0x020fe20003f0d000 */
[----:B------:R-:W-:Y:S02]  /*0490*/  USEL UR4, URZ, 0xffffffff, UP1 ;  /* 0xffffffffff047887 */ /* 0x000fe40008800000 */
[----:B------:R-:W-:-:S10]  /*04a0*/  UISETP.NE.AND.EX UP2, UPT, UR9, URZ, UPT, UP2 ;  /* 0x000000ff0900728c */ /* 0x000fd4000bf45320 */
[----:B------:R-:W-:Y:S01]  /*04b0*/  VOTEU.ANY UP0, P0 ;  /* 0x0000000000ff7886 */ /* 0x000fe20000000100 */
[----:B------:R-:W-:-:S04]  /*04c0*/  @!UP2 USEL UR4, URZ, 0xffffffff, UP0 ;  /* 0xffffffffff04a887 */ /* 0x000fc80008000000 */
[----:B------:R-:W-:-:S04]  /*04d0*/  ULOP3.LUT UR4, UR4, 0x1, URZ, 0xc0, !UPT ;  /* 0x0000000104047892 */ /* 0x000fc8000f8ec0ff */
[----:B------:R-:W-:-:S11]  /*04e0*/  UISETP.NE.U32.AND UP3, UPT, UR4, 0x1, UPT ;  /* 0x000000010400788c */ /* 0x000fd6000bf65070 */
.L_x_8:
[----:B------:R-:W3:Y:S01]  /*04f0*/  SHFL.IDX PT, R2, R46, RZ, 0x1f ;  /* 0x00001fff2e027589 */ /* 0x000ee200000e0000 */
[----:B------:R-:W-:Y:S01]  /*0500*/  UISETP.NE.AND UP5, UPT, UR18, 0x2, UPT ;  /* 0x000000021200788c */ /* 0x000fe2000bfa5270 */
[----:B---3--:R-:W-:-:S13]  /*0510*/  ISETP.NE.AND P0, PT, R2, RZ, PT ;  /* 0x000000ff0200720c */ /* 0x008fda0003f05270 */
[----:B------:R-:W-:Y:S05]  /*0520*/  @P0 BRA `(.L_x_9) ;  /* 0x0000000000680947 */ /* 0x000fea0003800000 */
[----:B------:R-:W3:Y:S01]  /*0530*/  S2UR UR4, SR_CgaCtaId ;  /* 0x00000000000479c3 */ /* 0x000ee20000008800 */
[----:B------:R-:W-:Y:S01]  /*0540*/  UMOV UR5, 0x400 ;  /* 0x0000040000057882 */ /* 0x000fe20000000000 */
[----:B------:R-:W-:Y:S01]  /*0550*/  UMOV UR8, 0x1 ;  /* 0x0000000100087882 */ /* 0x000fe20000000000 */
[----:B------:R-:W-:Y:S01]  /*0560*/  UMOV UR6, 0x2 ;  /* 0x0000000200067882 */ /* 0x000fe20000000000 */
[----:B------:R-:W-:-:S04]  /*0570*/  UIADD3 UR8, UPT, UPT, -UR8, 0x100000, URZ ;  /* 0x0010000008087890 */ /* 0x000fc8000fffe1ff */
[----:B------:R-:W-:Y:S02]  /*0580*/  USHF.L.U32 UR9, UR8, 0xb, URZ ;  /* 0x0000000b08097899 */ /* 0x000fe400080006ff */
[----:B------:R-:W-:Y:S02]  /*0590*/  USHF.L.U32 UR8, UR8, 0x1, URZ ;  /* 0x0000000108087899 */ /* 0x000fe400080006ff */
[----:B------:R-:W-:-:S04]  /*05a0*/  UIADD3 UR6, UPT, UPT, -UR6, 0x100000, URZ ;  /* 0x0010000006067890 */ /* 0x000fc8000fffe1ff */
[----:B------:R-:W-:Y:S02]  /*05b0*/  USHF.L.U32 UR7, UR6, 0xb, URZ ;  /* 0x0000000b06077899 */ /* 0x000fe400080006ff */
[----:B------:R-:W-:Y:S01]  /*05c0*/  USHF.L.U32 UR6, UR6, 0x1, URZ ;  /* 0x0000000106067899 */ /* 0x000fe200080006ff */
[----:B------:R-:W-:Y:S01]  /*05d0*/  ELECT P0, URZ, PT ;  /* 0x0000000000ff782f */ /* 0x000fe20003800000 */
[----:B---3--:R-:W-:Y:S01]  /*05e0*/  ULEA UR4, UR4, UR5, 0x18 ;  /* 0x0000000504047291 */ /* 0x008fe2000f8ec0ff */
[----:B------:R-:W3:Y:S11]  /*05f0*/  FENCE.VIEW.ASYNC.S ;  /* 0x00000000000073c6 */ /* 0x000ef60000000000 */
[----:B---3--:R3:W4:Y:S01]  /*0600*/  SYNCS.EXCH.64 URZ, [UR4], UR8 ;  /* 0x0000000804ff75b2 */ /* 0x0087220008000100 */
[----:B------:R3:W1:Y:S01]  /*0610*/  SYNCS.EXCH.64 URZ, [UR4+0x30], UR6 ;  /* 0x0000300604ff75b2 */ /* 0x0006620008000100 */
        /* <DEDUP_REMOVED lines=10> */
[----:B------:R-:W-:Y:S01]  /*06c0*/  NOP ;  /* 0x0000000000007918 */ /* 0x000fe20000000000 */
.L_x_9:
[----:B------:R-:W2:Y:S01]  /*06d0*/  SHFL.IDX PT, R2, R46, RZ, 0x1f ;  /* 0x00001fff2e027589 */ /* 0x000ea200000e0000 */
[----:B------:R-:W-:Y:S01]  /*06e0*/  NOP ;  /* 0x0000000000007918 */ /* 0x000fe20000000000 */
[----:B--2---:R-:W-:-:S13]  /*06f0*/  ISETP.NE.AND P0, PT, R2, 0x1, PT ;  /* 0x000000010200780c */ /* 0x004fda0003f05270 */
[----:B------:R-:W-:Y:S05]  /*0700*/  @P0 BRA `(.L_x_10) ;  /* 0x0000000000500947 */ /* 0x000fea0003800000 */
[----:B---3--:R-:W2:Y:S01]  /*0710*/  S2UR UR4, SR_CgaCtaId ;  /* 0x00000000000479c3 */ /* 0x008ea20000008800 */
        /* <DEDUP_REMOVED lines=10> */
[----:B--2---:R-:W-:Y:S01]  /*07c0*/  ULEA UR4, UR4, UR5, 0x18 ;  /* 0x0000000504047291 */ /* 0x004fe2000f8ec0ff */
[----:B------:R-:W2:Y:S11]  /*07d0*/  FENCE.VIEW.ASYNC.S ;  /* 0x00000000000073c6 */ /* 0x000eb60000000000 */
[----:B--2---:R2:W3:Y:S01]  /*07e0*/  SYNCS.EXCH.64 URZ, [UR4+0x60], UR8 ;  /* 0x0000600804ff75b2 */ /* 0x0044e20008000100 */
[----:B------:R2:W1:Y:S01]  /*07f0*/  SYNCS.EXCH.64 URZ, [UR4+0x78], UR6 ;  /* 0x0000780604ff75b2 */ /* 0x0004620008000100 */
[----:B------:R2:W1:Y:S01]  /*0800*/  SYNCS.EXCH.64 URZ, [UR4+0x68], UR8 ;  /* 0x0000680804ff75b2 */ /* 0x0004620008000100 */
[----:B------:R2:W1:Y:S01]  /*0810*/  SYNCS.EXCH.64 URZ, [UR4+0x80], UR6 ;  /* 0x0000800604ff75b2 */ /* 0x0004620008000100 */
[----:B------:R2:W1:Y:S01]  /*0820*/  SYNCS.EXCH.64 URZ, [UR4+0x70], UR8 ;  /* 0x0000700804ff75b2 */ /* 0x0004620008000100 */
[----:B------:R2:W1:Y:S01]  /*0830*/  SYNCS.EXCH.64 URZ, [UR4+0x88], UR6 ;  /* 0x0000880604ff75b2 */ /* 0x0004620008000100 */
[----:B------:R-:W-:Y:S01]  /*0840*/  NOP ;  /* 0x0000000000007918 */ /* 0x000fe20000000000 */
.L_x_10:
[----:B------:R-:W4:Y:S01]  /*0850*/  SHFL.IDX PT, R2, R46, RZ, 0x1f ;  /* 0x00001fff2e027589 */ /* 0x000f2200000e0000 */
[----:B------:R-:W-:Y:S01]  /*0860*/  NOP ;  /* 0x0000000000007918 */ /* 0x000fe20000000000 */
[----:B----4-:R-:W-:-:S13]  /*0870*/  ISETP.NE.AND P0, PT, R2, 0x3, PT ;  /* 0x000000030200780c */ /* 0x010fda0003f05270 */
[----:B------:R-:W-:Y:S05]  /*0880*/  @P0 BRA `(.L_x_11) ;  /* 0x0000000000300947 */ /* 0x000fea0003800000 */
[----:B--23--:R-:W2:Y:S01]  /*0890*/  S2UR UR4, SR_CgaCtaId ;  /* 0x00000000000479c3 */ /* 0x00cea20000008800 */
[----:B------:R-:W-:Y:S01]  /*08a0*/  UMOV UR6, 0x400 ;  /* 0x0000040000067882 */ /* 0x000fe20000000000 */
[----:B------:R-:W-:Y:S01]  /*08b0*/  UMOV UR5, 0x20 ;  /* 0x0000002000057882 */ /* 0x000fe20000000000 */
[----:B------:R-:W-:Y:S01]  /*08c0*/  ELECT P0, URZ, PT ;  /* 0x0000000000ff782f */ /* 0x000fe20003800000 */
[----:B--2---:R-:W-:Y:S02]  /*08d0*/  ULEA UR6, UR4, UR6, 0x18 ;  /* 0x0000000604067291 */ /* 0x004fe4000f8ec0ff */
[----:B------:R-:W-:-:S04]  /*08e0*/  UIADD3 UR4, UPT, UPT, -UR5, 0x100000, URZ ;  /* 0x0010000005047890 */ /* 0x000fc8000fffe1ff */
[----:B------:R-:W-:Y:S02]  /*08f0*/  USHF.L.U32 UR5, UR4, 0xb, URZ ;  /* 0x0000000b04057899 */ /* 0x000fe400080006ff */
[----:B------:R-:W-:Y:S01]  /*0900*/  USHF.L.U32 UR4, UR4, 0x1, URZ ;  /* 0x0000000104047899 */ /* 0x000fe200080006ff */
[----:B------:R-:W2:Y:S11]  /*0910*/  FENCE.VIEW.ASYNC.S ;  /* 0x00000000000073c6 */ /* 0x000eb60000000000 */
[----:B--2---:R4:W2:Y:S01]  /*0920*/  SYNCS.EXCH.64 URZ, [UR6+0x90], UR4 ;  /* 0x0000900406ff75b2 */ /* 0x0048a20008000100 */
[----:B------:R4:W3:Y:S02]  /*0930*/  SYNCS.EXCH.64 URZ, [UR6+0x98], UR4 ;  /* 0x0000980406ff75b2 */ /* 0x0008e40008000100 */
[----:B----4-:R-:W-:Y:S01]  /*0940*/  NOP ;  /* 0x0000000000007918 */ /* 0x010fe20000000000 */
.L_x_11:
[----:B------:R-:W4:Y:S01]  /*0950*/  SHFL.IDX PT, R2, R46, RZ, 0x1f ;  /* 0x00001fff2e027589 */ /* 0x000f2200000e0000 */
[----:B------:R-:W-:Y:S01]  /*0960*/  NOP ;  /* 0x0000000000007918 */ /* 0x000fe20000000000 */
[----:B----4-:R-:W-:-:S13]  /*0970*/  ISETP.NE.AND P0, PT, R2, 0x4, PT ;  /* 0x000000040200780c */ /* 0x010fda0003f05270 */
[----:B------:R-:W-:Y:S05]  /*0980*/  @P0 BRA `(.L_x_12) ;  /* 0x00000000004c0947 */ /* 0x000fea0003800000 */
[----:B--23--:R-:W2:Y:S01]  /*0990*/  S2UR UR6, SR_CgaCtaId ;  /* 0x00000000000679c3 */ /* 0x00cea20000008800 */
[----:B------:R-:W-:Y:S01]  /*09a0*/  UMOV UR4, 0x1e0 ;  /* 0x000001e000047882 */ /* 0x000fe20000000000 */
[----:B------:R-:W-:Y:S01]  /*09b0*/  UMOV UR5, 0x400 ;  /* 0x0000040000057882 */ /* 0x000fe20000000000 */
[----:B------:R-:W-:Y:S01]  /*09c0*/  USEL UR4, UR4, 0x1a0, UP3 ;  /* 0x000001a004047887 */ /* 0x000fe20009800000 */
[----:B------:R-:W-:Y:S01]  /*09d0*/  UMOV UR8, 0x1 ;  /* 0x0000000100087882 */ /* 0x000fe20000000000 */
[----:B------:R-:W-:Y:S01]  /*09e0*/  ELECT P0, URZ, PT ;  /* 0x0000000000ff782f */ /* 0x000fe20003800000 */
[----:B------:R-:W-:-:S04]  /*09f0*/  UIADD3 UR8, UPT, UPT, -UR8, 0x100000, URZ ;  /* 0x0010000008087890 */ /* 0x000fc8000fffe1ff */
[----:B------:R-:W-:Y:S02]  /*0a00*/  USHF.L.U32 UR9, UR8, 0xb, URZ ;  /* 0x0000000b08097899 */ /* 0x000fe400080006ff */
[----:B------:R-:W-:Y:S02]  /*0a10*/  USHF.L.U32 UR8, UR8, 0x1, URZ ;  /* 0x0000000108087899 */ /* 0x000fe400080006ff */
[----:B--2---:R-:W-:Y:S02]  /*0a20*/  ULEA UR6, UR6, UR5, 0x18 ;  /* 0x0000000506067291 */ /* 0x004fe4000f8ec0ff */
[----:B------:R-:W-:-:S04]  /*0a30*/  UIADD3 UR4, UPT, UPT, -UR4, 0x100000, URZ ;  /* 0x0010000004047890 */ /* 0x000fc8000fffe1ff */
[----:B------:R-:W-:Y:S02]  /*0a40*/  USHF.L.U32 UR5, UR4, 0xb, URZ ;  /* 0x0000000b04057899 */ /* 0x000fe400080006ff */
[----:B------:R-:W-:Y:S01]  /*0a50*/  USHF.L.U32 UR4, UR4, 0x1, URZ ;  /* 0x0000000104047899 */ /* 0x000fe200080006ff */
[----:B------:R-:W2:Y:S03]  /*0a60*/  FENCE.VIEW.ASYNC.S ;  /* 0x00000000000073c6 */ /* 0x000ea60000000000 */
[----:B--2---:R4:W2:Y:S08]  /*0a70*/  SYNCS.EXCH.64 URZ, [UR6+0xa0], UR8 ;  /* 0x0000a00806ff75b2 */ /* 0x0048b00008000100 */
[----:B------:R4:W3:Y:S01]  /*0a80*/  SYNCS.EXCH.64 URZ, [UR6+0xb0], UR4 ;  /* 0x0000b00406ff75b2 */ /* 0x0008e20008000100 */
[----:B------:R4:W1:Y:S01]  /*0a90*/  SYNCS.EXCH.64 URZ, [UR6+0xa8], UR8 ;  /* 0x0000a80806ff75b2 */ /* 0x0008620008000100 */
[----:B------:R4:W1:Y:S02]  /*0aa0*/  SYNCS.EXCH.64 URZ, [UR6+0xb8], UR4 ;  /* 0x0000b80406ff75b2 */ /* 0x0008640008000100 */
[----:B----4-:R-:W-:Y:S01]  /*0ab0*/  NOP ;  /* 0x0000000000007918 */ /* 0x010fe20000000000 */
.L_x_12:
[----:B------:R-:W4:Y:S01]  /*0ac0*/  SHFL.IDX PT, R2, R46, RZ, 0x1f ;  /* 0x00001fff2e027589 */ /* 0x000f2200000e0000 */
[----:B------:R-:W-:Y:S01]  /*0ad0*/  NOP ;  /* 0x0000000000007918 */ /* 0x000fe20000000000 */
[----:B----4-:R-:W-:-:S13]  /*0ae0*/  ISETP.NE.AND P0, PT, R2, 0x5, PT ;  /* 0x000000050200780c */ /* 0x010fda0003f05270 */
[----:B------:R-:W-:Y:S05]  /*0af0*/  @P0 BRA `(.L_x_13) ;  /* 0x0000000000580947 */ /* 0x000fea0003800000 */
[----:B--23--:R-:W2:Y:S01]  /*0b00*/  S2UR UR4, SR_CgaCtaId ;  /* 0x00000000000479c3 */ /* 0x00cea20000008800 */
        /* <DEDUP_REMOVED lines=12> */
[----:B--2---:R4:W2:Y:S01]  /*0bd0*/  SYNCS.EXCH.64 URZ, [UR4+0xc0], UR8 ;  /* 0x0000c00804ff75b2 */ /* 0x0048a20008000100 */
[----:B------:R4:W3:Y:S01]  /*0be0*/  SYNCS.EXCH.64 URZ, [UR4+0xe0], UR6 ;  /* 0x0000e00604ff75b2 */ /* 0x0008e20008000100 */
[----:B------:R4:W1:Y:S01]  /*0bf0*/  SYNCS.EXCH.64 URZ, [UR4+0xc8], UR8 ;  /* 0x0000c80804ff75b2 */ /* 0x0008620008000100 */
[----:B------:R4:W1:Y:S01]  /*0c00*/  SYNCS.EXCH.64 URZ, [UR4+0xe8], UR6 ;  /* 0x0000e80604ff75b2 */ /* 0x0008620008000100 */
[----:B------:R4:W1:Y:S01]  /*0c10*/  SYNCS.EXCH.64 URZ, [UR4+0xd0], UR8 ;  /* 0x0000d00804ff75b2 */ /* 0x0008620008000100 */
[----:B------:R4:W1:Y:S01]  /*0c20*/  SYNCS.EXCH.64 URZ, [UR4+0xf0], UR6 ;  /* 0x0000f00604ff75b2 */ /* 0x0008620008000100 */
[----:B------:R4:W1:Y:S01]  /*0c30*/  SYNCS.EXCH.64 URZ, [UR4+0xd8], UR8 ;  /* 0x0000d80804ff75b2 */ /* 0x0008620008000100 */
[----:B------:R4:W1:Y:S02]  /*0c40*/  SYNCS.EXCH.64 URZ, [UR4+0xf8], UR6 ;  /* 0x0000f80604ff75b2 */ /* 0x0008640008000100 */
[----:B----4-:R-:W-:Y:S01]  /*0c50*/  NOP ;  /* 0x0000000000007918 */ /* 0x010fe20000000000 */
.L_x_13:
[----:B------:R-:W4:Y:S01]  /*0c60*/  SHFL.IDX PT, R2, R46, RZ, 0x1f ;  /* 0x00001fff2e027589 */ /* 0x000f2200000e0000 */
[----:B------:R-:W1:Y:S01]  /*0c70*/  S2UR UR54, SR_CgaCtaId ;  /* 0x00000000003679c3 */ /* 0x000e620000008800 */
[----:B------:R-:W-:Y:S01]  /*0c80*/  NOP ;  /* 0x0000000000007918 */ /* 0x000fe20000000000 */
[----:B----4-:R-:W-:-:S13]  /*0c90*/  ISETP.NE.AND P0, PT, R2, 0x3, PT ;  /* 0x000000030200780c */ /* 0x010fda0003f05270 */
[----:B-1----:R-:W-:Y:S05]  /*0ca0*/  @P0 BRA `(.L_x_14) ;  /* 0x0000000000340947 */ /* 0x002fea0003800000 */
[----:B--23--:R-:W-:Y:S01]  /*0cb0*/  UMOV UR4, 0x400 ;  /* 0x0000040000047882 */ /* 0x00cfe20000000000 */
[----:B------:R-:W-:Y:S01]  /*0cc0*/  UMOV UR6, 0x20 ;  /* 0x0000002000067882 */ /* 0x000fe20000000000 */
[----:B------:R-:W-:Y:S02]  /*0cd0*/  ULEA UR4, UR54, UR4, 0x18 ;  /* 0x0000000436047291 */ /* 0x000fe4000f8ec0ff */
[----:B------:R-:W-:-:S04]  /*0ce0*/  UIADD3 UR6, UPT, UPT, -UR6, 0x100000, URZ ;  /* 0x0010000006067890 */ /* 0x000fc8000fffe1ff */
[----:B------:R-:W-:Y:S02]  /*0cf0*/  USHF.L.U32 UR7, UR6, 0xb, URZ ;  /* 0x0000000b06077899 */ /* 0x000fe400080006ff */
[----:B------:R-:W-:Y:S01]  /*0d00*/  USHF.L.U32 UR6, UR6, 0x1, URZ ;  /* 0x0000000106067899 */ /* 0x000fe200080006ff */
[----:B------:R-:W-:Y:S01]  /*0d10*/  ELECT P0, URZ, PT ;  /* 0x0000000000ff782f */ /* 0x000fe20003800000 */
[----:B------:R-:W1:Y:S10]  /*0d20*/  FENCE.VIEW.ASYNC.S ;  /* 0x00000000000073c6 */ /* 0x000e740000000000 */
[----:B-1----:R1:W4:Y:S01]  /*0d30*/  SYNCS.EXCH.64 URZ, [UR4+0x100], UR6 ;  /* 0x0001000604ff75b2 */ /* 0x0023220008000100 */
[----:B------:R1:W2:Y:S01]  /*0d40*/  SYNCS.EXCH.64 URZ, [UR4+0x110], UR6 ;  /* 0x0001100604ff75b2 */ /* 0x0002a20008000100 */
[----:B------:R1:W3:Y:S01]  /*0d50*/  SYNCS.EXCH.64 URZ, [UR4+0x108], UR6 ;  /* 0x0001080604ff75b2 */ /* 0x0002e20008000100 */
[----:B------:R1:W1:Y:S01]  /*0d60*/  SYNCS.EXCH.64 URZ, [UR4+0x118], UR6 ;  /* 0x0001180604ff75b2 */ /* 0x0002620008000100 */
[----:B------:R-:W-:Y:S01]  /*0d70*/  NOP ;  /* 0x0000000000007918 */ /* 0x000fe20000000000 */
.L_x_14:
[----:B-123--:R-:W1:Y:S01]  /*0d80*/  LDCU UR4, c[0x0][0x36c] ;  /* 0x00006d80ff0477ac */ /* 0x00ee620008000800 */
[----:B------:R-:W-:Y:S01]  /*0d90*/  ISETP.NE.OR P3, PT, R0, 0x2, !P3 ;  /* 0x000000020000780c */ /* 0x000fe20005f65670 */
[----:B------:R-:W-:Y:S01]  /*0da0*/  NOP ;  /* 0x0000000000007918 */ /* 0x000fe20000000000 */
[----:B------:R-:W-:Y:S01]  /*0db0*/  LOP3.LUT R0, R55, 0x1f, RZ, 0xc0, !PT ;  /* 0x0000001f37007812 */ /* 0x000fe200078ec0ff */
[----:B------:R-:W-:Y:S02]  /*0dc0*/  UISETP.NE.AND UP4, UPT, UR18, URZ, UPT ;  /* 0x000000ff1200728c */ /* 0x000fe4000bf85270 */
[----:B-1----:R-:W-:-:S09]  /*0dd0*/  UISETP.EQ.U32.AND UP6, UPT, UR4, 0x1, UPT ;  /* 0x000000010400788c */ /* 0x002fd2000bfc2070 */
[----:B------:R-:W-:Y:S05]  /*0de0*/  BRA.U !UP6, `(.L_x_15) ;  /* 0x000000010e087547 */ /* 0x000fea000b800000 */
[----:B----4-:R-:W-:Y:S01]  /*0df0*/  UCGABAR_ARV ;  /* 0x00000000000079c7 */ /* 0x010fe20008000000 */
[----:B------:R-:W-:Y:S05]  /*0e00*/  BRA `(.L_x_16) ;  /* 0x0000000000047947 */ /* 0x000fea0003800000 */
.L_x_15:
[----:B----4-:R-:W-:Y:S01]  /*0e10*/  NOP ;  /* 0x0000000000007918 */ /* 0x010fe20000000000 */
.L_x_16:
[----:B------:R-:W1:Y:S01]  /*0e20*/  S2UR UR26, SR_CTAID.X ;  /* 0x00000000001a79c3 */ /* 0x000e620000002500 */
[----:B------:R-:W-:-:S05]  /*0e30*/  CS2R.32 R48, SR_CgaSize ;  /* 0x0000000000307805 */ /* 0x000fca0000008a00 */
[----:B------:R-:W-:-:S05]  /*0e40*/  IMAD R48, R48, -0xa0, RZ ;  /* 0xffffff6030307824 */ /* 0x000fca00078e02ff */
[----:B------:R-:W-:-:S14]  /*0e50*/  R2UR UR5, R48 ;  /* 0x00000000300572ca */ /* 0x000fdc00000e0000 */
[----:B------:R-:W2:Y:S01]  /*0e60*/  LDCU UR5, c[0x0][UR5+0x2b0] ;  /* 0x00005600050577ac */ /* 0x000ea20008000800 */
[----:B------:R-:W-:-:S05]  /*0e70*/  CS2R.32 R48, SR_CgaSize ;  /* 0x0000000000307805 */ /* 0x000fca0000008a00 */
[----:B------:R-:W-:-:S05]  /*0e80*/  IMAD R48, R48, -0xa0, RZ ;  /* 0xffffff6030307824 */ /* 0x000fca00078e02ff */
[----:B------:R-:W-:-:S14]  /*0e90*/  R2UR UR4, R48 ;  /* 0x00000000300472ca */ /* 0x000fdc00000e0000 */
[----:B------:R-:W3:Y:S01]  /*0ea0*/  LDCU UR4, c[0x0][UR4+0x2b4] ;  /* 0x00005680040477ac */ /* 0x000ee20008000800 */
[----:B------:R-:W4:Y:S01]  /*0eb0*/  S2UR UR27, SR_CTAID.Y ;  /* 0x00000000001b79c3 */ /* 0x000f220000002600 */
[----:B------:R-:W-:-:S05]  /*0ec0*/  CS2R.32 R48, SR_CgaSize ;  /* 0x0000000000307805 */ /* 0x000fca0000008a00 */
[----:B------:R-:W-:-:S05]  /*0ed0*/  IMAD R48, R48, -0xa0, RZ ;  /* 0xffffff6030307824 */ /* 0x000fca00078e02ff */
[----:B------:R-:W-:-:S14]  /*0ee0*/  R2UR UR6, R48 ;  /* 0x00000000300672ca */ /* 0x000fdc00000e0000 */
[----:B------:R-:W3:Y:S01]  /*0ef0*/  LDCU UR6, c[0x0][UR6+0x2a0] ;  /* 0x00005400060677ac */ /* 0x000ee20008000800 */
[----:B------:R-:W-:-:S05]  /*0f00*/  CS2R.32 R48, SR_CgaSize ;  /* 0x0000000000307805 */ /* 0x000fca0000008a00 */
[----:B------:R-:W-:-:S05]  /*0f10*/  IMAD R48, R48, -0xa0, RZ ;  /* 0xffffff6030307824 */ /* 0x000fca00078e02ff */
[----:B------:R-:W-:-:S14]  /*0f20*/  R2UR UR7, R48 ;  /* 0x00000000300772ca */ /* 0x000fdc00000e0000 */
[----:B------:R-:W3:Y:S01]  /*0f30*/  LDCU UR7, c[0x0][UR7+0x2a4] ;  /* 0x00005480070777ac */ /* 0x000ee20008000800 */
[----:B------:R-:W-:Y:S01]  /*0f40*/  USHF.L.U32 UR23, UR54, 0xb, URZ ;  /* 0x0000000b36177899 */ /* 0x000fe200080006ff */
[----:B------:R-:W3:Y:S01]  /*0f50*/  LDCU UR19, c[0x0][0xb24] ;  /* 0x00016480ff1377ac */ /* 0x000ee20008000800 */
[----:B------:R-:W3:Y:S01]  /*0f60*/  LDCU UR42, c[0x0][0xb24] ;  /* 0x00016480ff2a77ac */ /* 0x000ee20008000800 */
[----:B-1----:R-:W-:Y:S01]  /*0f70*/  I2FP.F32.U32 R3, UR26 ;  /* 0x0000001a00037c45 */ /* 0x002fe20008201000 */
[----:B------:R-:W1:Y:S04]  /*0f80*/  LDCU UR22, c[0x0][0xb30] ;  /* 0x00016600ff1677ac */ /* 0x000e680008000800 */
[----:B--2---:R-:W-:Y:S01]  /*0f90*/  FMUL R3, R3, UR5 ;  /* 0x0000000503037c20 */ /* 0x004fe20008400000 */
[----:B------:R-:W-:Y:S01]  /*0fa0*/  ULOP3.LUT UR23, UR23, 0x800, URZ, 0xc0, !UPT ;  /* 0x0000080017177892 */ /* 0x000fe2000f8ec0ff */
[----:B----4-:R-:W-:-:S04]  /*0fb0*/  I2FP.F32.U32 R2, UR27 ;  /* 0x0000001b00027c45 */ /* 0x010fc80008201000 */
[----:B------:R-:W2:Y:S01]  /*0fc0*/  F2I.U32.TRUNC.NTZ R3, R3 ;  /* 0x0000000300037305 */ /* 0x000ea2000020f000 */
[----:B---3--:R-:W-:-:S07]  /*0fd0*/  FMUL R2, R2, UR4 ;  /* 0x0000000402027c20 */ /* 0x008fce0008400000 */
[----:B------:R-:W3:Y:S01]  /*0fe0*/  F2I.U32.TRUNC.NTZ R2, R2 ;  /* 0x0000000200027305 */ /* 0x000ee2000020f000 */
[----:B--2---:R-:W-:Y:S02]  /*0ff0*/  R2UR UR5, R3 ;  /* 0x00000000030572ca */ /* 0x004fe400000e0000 */
[----:B---3--:R-:W-:Y:S02]  /*1000*/  R2UR UR4, R2 ;  /* 0x00000000020472ca */ /* 0x008fe400000e0000 */
[----:B------:R-:W-:-:S09]  /*1010*/  PRMT R2, RZ, 0x7610, R2 ;  /* 0x00007610ff027816 */ /* 0x000fd20000000002 */
[----:B------:R-:W-:-:S04]  /*1020*/  UIADD3 UR5, UPT, UPT, -UR5, URZ, URZ ;  /* 0x000000ff05057290 */ /* 0x000fc8000fffe1ff */
[----:B------:R-:W-:Y:S02]  /*1030*/  UIMAD UR5, UR6, UR5, UR26 ;  /* 0x00000005060572a4 */ /* 0x000fe4000f8e021a */
[----:B------:R-:W-:-:S04]  /*1040*/  UIADD3 UR4, UPT, UPT, -UR4, URZ, URZ ;  /* 0x000000ff04047290 */ /* 0x000fc8000fffe1ff */
[----:B------:R-:W-:Y:S01]  /*1050*/  IMAD.U32 R48, RZ, RZ, UR5 ;  /* 0x00000005ff307e24 */ /* 0x000fe2000f8e00ff */
[----:B------:R-:W-:-:S06]  /*1060*/  UIMAD UR4, UR7, UR4, UR27 ;  /* 0x00000004070472a4 */ /* 0x000fcc000f8e021b */
[----:B------:R-:W-:Y:S01]  /*1070*/  IMAD.U32 R47, RZ, RZ, UR4 ;  /* 0x00000004ff2f7e24 */ /* 0x000fe2000f8e00ff */
[----:B-1----:R-:W-:Y:S06]  /*1080*/  BRA.U UP4, `(.L_x_17) ;  /* 0x00000001042c7547 */ /* 0x002fec000b800000 */
[----:B------:R-:W-:Y:S02]  /*1090*/  R2UR UR4, R47 ;  /* 0x000000002f0472ca */ /* 0x000fe400000e0000 */
[----:B------:R-:W-:-:S11]  /*10a0*/  R2UR UR6, R48 ;  /* 0x00000000300672ca */ /* 0x000fd600000e0000 */
[----:B------:R-:W-:-:S04]  /*10b0*/  UISETP.NE.AND UP0, UPT, UR4, URZ, UPT ;  /* 0x000000ff0400728c */ /* 0x000fc8000bf05270 */
[----:B------:R-:W-:-:S04]  /*10c0*/  UISETP.EQ.OR UP0, UPT, UR6, URZ, !UP0 ;  /* 0x000000ff0600728c */ /* 0x000fc8000c702670 */
[----:B------:R-:W-:Y:S02]  /*10d0*/  USEL UR5, URZ, 0x1, !UP0 ;  /* 0x00000001ff057887 */ /* 0x000fe4000c000000 */
[----:B------:R-:W-:-:S04]  /*10e0*/  UISETP.NE.AND UP0, UPT, UR4, URZ, UPT ;  /* 0x000000ff0400728c */ /* 0x000fc8000bf05270 */
[----:B------:R-:W-:Y:S02]  /*10f0*/  USEL UR4, URZ, 0x2, UP0 ;  /* 0x00000002ff047887 */ /* 0x000fe40008000000 */
[----:B------:R-:W-:-:S04]  /*1100*/  UISETP.NE.AND UP0, UPT, UR6, 0x1, UPT ;  /* 0x000000010600788c */ /* 0x000fc8000bf05270 */
[----:B------:R-:W-:-:S04]  /*1110*/  USEL UR4, UR4, 0x2, UP0 ;  /* 0x0000000204047887 */ /* 0x000fc80008000000 */
[----:B------:R-:W-:-:S06]  /*1120*/  UIADD3 UR4, UPT, UPT, UR5, UR4, URZ ;  /* 0x0000000405047290 */ /* 0x000fcc000fffe0ff */
[----:B------:R-:W-:-:S07]  /*1130*/  IMAD.U32 R2, RZ, RZ, UR4 ;  /* 0x00000004ff027e24 */ /* 0x000fce000f8e00ff */
.L_x_17:
[----:B------:R-:W1:Y:S01]  /*1140*/  S2UR UR36, SR_CTAID.Z ;  /* 0x00000000002479c3 */ /* 0x000e620000002700 */
[----:B------:R-:W-:-:S09]  /*1150*/  UISETP.GE.AND UP0, UPT, UR19, 0x1, UPT ;  /* 0x000000011300788c */ /* 0x000fd2000bf06270 */
[----:B------:R-:W-:Y:S05]  /*1160*/  BRA.U !UP0, `(.L_x_18) ;  /* 0x0000000108d07547 */ /* 0x000fea000b800000 */
[----:B------:R-:W2:Y:S01]  /*1170*/  LDCU UR20, c[0x0][0xb0c] ;  /* 0x00016180ff1477ac */ /* 0x000ea20008000800 */
[----:B------:R-:W3:Y:S01]  /*1180*/  LDCU.128 UR12, c[0x0][0xb10] ;  /* 0x00016200ff0c77ac */ /* 0x000ee20008000c00 */
[----:B------:R-:W4:Y:S01]  /*1190*/  LDCU UR6, c[0x0][0x370] ;  /* 0x00006e00ff0677ac */ /* 0x000f220008000800 */
[----:B------:R-:W1:Y:S01]  /*11a0*/  LDCU UR7, c[0x0][0x374] ;  /* 0x00006e80ff0777ac */ /* 0x000e620008000800 */
[----:B------:R-:W1:Y:S01]  /*11b0*/  LDCU UR21, c[0x0][0xb20] ;  /* 0x00016400ff1577ac */ /* 0x000e620008000800 */
[----:B--2---:R-:W-:Y:S02]  /*11c0*/  UISETP.NE.AND UP0, UPT, UR20, 0x1, UPT ;  /* 0x000000011400788c */ /* 0x004fe4000bf05270 */
[----:B---3--:R-:W-:Y:S01]  /*11d0*/  UIMAD.WIDE.U32 UR4, UR26, UR12, URZ ;  /* 0x0000000c1a0472a5 */ /* 0x008fe2000f8e00ff */
[----:B------:R-:W2:Y:S01]  /*11e0*/  LDCU.64 UR8, c[0x0][0xb28] ;  /* 0x00016500ff0877ac */ /* 0x000ea20008000a00 */
[----:B----4-:R-:W-:Y:S02]  /*11f0*/  UIMAD.WIDE.U32 UR10, UR6, UR12, URZ ;  /* 0x0000000c060a72a5 */ /* 0x010fe4000f8e00ff */
[----:B------:R-:W-:-:S02]  /*1200*/  USHF.R.U32.HI UR5, URZ, UR13, UR5 ;  /* 0x0000000dff057299 */ /* 0x000fc40008011605 */
[----:B------:R-:W-:Y:S02]  /*1210*/  UISETP.NE.AND UP2, UPT, UR19, 0x1, UPT ;  /* 0x000000011300788c */ /* 0x000fe4000bf45270 */
[----:B------:R-:W-:Y:S01]  /*1220*/  USEL UR5, UR26, UR5, !UP0 ;  /* 0x000000051a057287 */ /* 0x000fe2000c000000 */
[----:B------:R-:W-:Y:S01]  /*1230*/  UMOV UR10, UR11 ;  /* 0x0000000b000a7c82 */ /* 0x000fe20008000000 */
[----:B------:R-:W-:Y:S02]  /*1240*/  UIMAD.WIDE.U32 UR16, UR27, UR15, URZ ;  /* 0x0000000f1b1072a5 */ /* 0x000fe4000f8e00ff */
[----:B------:R-:W-:Y:S02]  /*1250*/  @UP0 USHF.R.U32.HI UR6, URZ, UR13, UR10 ;  /* 0x0000000dff060299 */ /* 0x000fe4000801160a */
[----:B------:R-:W-:Y:S02]  /*1260*/  UISETP.NE.AND UP0, UPT, UR14, 0x1, UPT ;  /* 0x000000010e00788c */ /* 0x000fe4000bf05270 */
[----:B-1----:R-:W-:-:S02]  /*1270*/  UIMAD.WIDE.U32 UR10, UR7, UR15, URZ ;  /* 0x0000000f070a72a5 */ /* 0x002fc4000f8e00ff */
[----:B--2---:R-:W-:Y:S01]  /*1280*/  UIMAD.WIDE.U32 UR12, UR6, UR8, URZ ;  /* 0x00000008060c72a5 */ /* 0x004fe2000f8e00ff */
[----:B------:R-:W-:Y:S02]  /*1290*/  UMOV UR4, UR17 ;  /* 0x0000001100047c82 */ /* 0x000fe40008000000 */
[----:B------:R-:W-:Y:S02]  /*12a0*/  USHF.R.U32.HI UR4, URZ, UR21, UR4 ;  /* 0x00000015ff047299 */ /* 0x000fe40008011604 */
[----:B------:R-:W-:Y:S02]  /*12b0*/  UMOV UR10, UR11 ;  /* 0x0000000b000a7c82 */ /* 0x000fe40008000000 */
[----:B------:R-:W-:Y:S01]  /*12c0*/  UMOV UR12, UR13 ;  /* 0x0000000d000c7c82 */ /* 0x000fe20008000000 */
[----:B------:R-:W-:Y:S02]  /*12d0*/  @UP0 USHF.R.U32.HI UR7, URZ, UR21, UR10 ;  /* 0x00000015ff070299 */ /* 0x000fe4000801160a */
[----:B------:R-:W-:-:S02]  /*12e0*/  USEL UR4, UR27, UR4, !UP0 ;  /* 0x000000041b047287 */ /* 0x000fc4000c000000 */
[----:B------:R-:W-:Y:S02]  /*12f0*/  UIMAD.WIDE.U32 UR10, UR7, UR8, URZ ;  /* 0x00000008070a72a5 */ /* 0x000fe4000f8e00ff */
[----:B------:R-:W-:Y:S02]  /*1300*/  @UP2 USHF.R.U32.HI UR6, URZ, UR9, UR12 ;  /* 0x00000009ff062299 */ /* 0x000fe4000801160c */
[----:B------:R-:W-:-:S03]  /*1310*/  UIMAD.WIDE.U32 UR12, UR4, UR8, URZ ;  /* 0x00000008040c72a5 */ /* 0x000fc6000f8e00ff */
[----:B------:R-:W-:Y:S02]  /*1320*/  UMOV UR10, UR11 ;  /* 0x0000000b000a7c82 */ /* 0x000fe40008000000 */
[----:B------:R-:W-:Y:S02]  /*1330*/  @UP2 USHF.R.U32.HI UR7, URZ, UR9, UR10 ;  /* 0x00000009ff072299 */ /* 0x000fe4000801160a */
[----:B------:R-:W-:Y:S02]  /*1340*/  UIMAD UR10, UR6, UR19, URZ ;  /* 0x00000013060a72a4 */ /* 0x000fe4000f8e02ff */
[----:B------:R-:W-:-:S04]  /*1350*/  UIMAD UR7, UR7, UR19, URZ ;  /* 0x00000013070772a4 */ /* 0x000fc8000f8e02ff */
[----:B------:R-:W-:-:S03]  /*1360*/  UISETP.GE.AND UP0, UPT, UR4, UR7, UPT ;  /* 0x000000070400728c */ /* 0x000fc6000bf06270 */
[----:B------:R-:W-:Y:S01]  /*1370*/  UMOV UR7, UR13 ;  /* 0x0000000d00077c82 */ /* 0x000fe20008000000 */
[----:B------:R-:W-:Y:S02]  /*1380*/  UISETP.GE.OR UP0, UPT, UR5, UR10, UP0 ;  /* 0x0000000a0500728c */ /* 0x000fe40008706670 */
[----:B------:R-:W-:Y:S02]  /*1390*/  UIMAD.WIDE.U32 UR10, UR5, UR8, URZ ;  /* 0x00000008050a72a5 */ /* 0x000fe4000f8e00ff */
[----:B------:R-:W-:Y:S02]  /*13a0*/  USHF.R.U32.HI UR7, URZ, UR9, UR7 ;  /* 0x00000009ff077299 */ /* 0x000fe40008011607 */
[----:B------:R-:W-:Y:S02]  /*13b0*/  UIADD3 UR10, UPT, UPT, -UR4, URZ, URZ ;  /* 0x000000ff040a7290 */ /* 0x000fe4000fffe1ff */
[----:B------:R-:W-:Y:S02]  /*13c0*/  USEL UR7, UR4, UR7, !UP2 ;  /* 0x0000000704077287 */ /* 0x000fe4000d000000 */
[----:B------:R-:W-:Y:S01]  /*13d0*/  UIMAD UR10, UR14, UR10, UR27 ;  /* 0x0000000a0e0a72a4 */ /* 0x000fe2000f8e021b */
[----:B------:R-:W-:Y:S01]  /*13e0*/  @!UP0 UMOV UR8, UR11 ;  /* 0x0000000b00088c82 */ /* 0x000fe20008000000 */
[----:B------:R-:W-:-:S02]  /*13f0*/  UIADD3 UR11, UPT, UPT, -UR5, URZ, URZ ;  /* 0x000000ff050b7290 */ /* 0x000fc4000fffe1ff */
[----:B------:R-:W-:Y:S02]  /*1400*/  @!UP0 USHF.R.U32.HI UR8, URZ, UR9, UR8 ;  /* 0x00000009ff088299 */ /* 0x000fe40008011608 */
[----:B------:R-:W-:Y:S02]  /*1410*/  UIADD3 UR9, UPT, UPT, -UR7, URZ, URZ ;  /* 0x000000ff07097290 */ /* 0x000fe4000fffe1ff */
[----:B------:R-:W-:Y:S02]  /*1420*/  @!UP0 USEL UR8, UR5, UR8, !UP2 ;  /* 0x0000000805088287 */ /* 0x000fe4000d000000 */
[----:B------:R-:W-:Y:S02]  /*1430*/  UIMAD UR9, UR19, UR9, UR4 ;  /* 0x00000009130972a4 */ /* 0x000fe4000f8e0204 */
[----:B------:R-:W-:Y:S02]  /*1440*/  @!UP0 UIADD3 UR7, UPT, UPT, UR7, -UR8, URZ ;  /* 0x8000000807078290 */ /* 0x000fe4000fffe0ff */
[----:B------:R-:W-:-:S02]  /*1450*/  @!UP0 UIMAD UR6, UR9, UR6, UR8 ;  /* 0x00000006090682a4 */ /* 0x000fc4000f8e0208 */
[----:B------:R-:W-:Y:S02]  /*1460*/  @!UP0 UIMAD UR4, UR7, UR19, UR5 ;  /* 0x00000013070482a4 */ /* 0x000fe4000f8e0205 */
[----:B------:R-:W-:Y:S02]  /*1470*/  UIMAD UR26, UR20, UR11, UR26 ;  /* 0x0000000b141a72a4 */ /* 0x000fe4000f8e021a */
[----:B------:R-:W-:Y:S01]  /*1480*/  UIMAD UR27, UR4, UR14, UR10 ;  /* 0x0000000e041b72a4 */ /* 0x000fe2000f8e020a */
[----:B------:R-:W-:Y:S02]  /*1490*/  @!UP0 UMOV UR5, UR6 ;  /* 0x0000000600058c82 */ /* 0x000fe40008000000 */
[----:B------:R-:W-:-:S12]  /*14a0*/  UIMAD UR26, UR5, UR20, UR26 ;  /* 0x00000014051a72a4 */ /* 0x000fd8000f8e021a */
.L_x_18:
[----:B------:R-:W-:-:S09]  /*14b0*/  UISETP.NE.AND UP0, UPT, UR22, 0x1, UPT ;  /* 0x000000011600788c */ /* 0x000fd2000bf05270 */
[----:B------:R-:W-:Y:S05]  /*14c0*/  BRA.U UP0, `(.L_x_19) ;  /* 0x0000000100407547 */ /* 0x000fea000b800000 */
[----:B------:R-:W2:Y:S01]  /*14d0*/  LDCU.128 UR8, c[0x0][0xb10] ;  /* 0x00016200ff0877ac */ /* 0x000ea20008000c00 */
[----:B------:R-:W3:Y:S01]  /*14e0*/  LDCU UR12, c[0x0][0xb0c] ;  /* 0x00016180ff0c77ac */ /* 0x000ee20008000800 */
[----:B------:R-:W4:Y:S01]  /*14f0*/  LDCU UR13, c[0x0][0xb20] ;  /* 0x00016400ff0d77ac */ /* 0x000f220008000800 */
[----:B--2---:R-:W-:Y:S02]  /*1500*/  UIMAD.WIDE.U32 UR4, UR26, UR8, URZ ;  /* 0x000000081a0472a5 */ /* 0x004fe4000f8e00ff */
[----:B------:R-:W-:Y:S02]  /*1510*/  UIMAD.WIDE.U32 UR6, UR27, UR11, URZ ;  /* 0x0000000b1b0672a5 */ /* 0x000fe4000f8e00ff */
[----:B---3--:R-:W-:Y:S02]  /*1520*/  UISETP.NE.AND UP0, UPT, UR12, 0x1, UPT ;  /* 0x000000010c00788c */ /* 0x008fe4000bf05270 */
[----:B------:R-:W-:-:S03]  /*1530*/  USHF.R.U32.HI UR5, URZ, UR9, UR5 ;  /* 0x00000009ff057299 */ /* 0x000fc60008011605 */
[----:B------:R-:W-:Y:S01]  /*1540*/  UMOV UR4, UR7 ;  /* 0x0000000700047c82 */ /* 0x000fe20008000000 */
[----:B------:R-:W-:Y:S02]  /*1550*/  USEL UR5, UR26, UR5, !UP0 ;  /* 0x000000051a057287 */ /* 0x000fe4000c000000 */
[----:B------:R-:W-:Y:S02]  /*1560*/  UISETP.NE.AND UP0, UPT, UR10, 0x1, UPT ;  /* 0x000000010a00788c */ /* 0x000fe4000bf05270 */
[----:B----4-:R-:W-:-:S04]  /*1570*/  USHF.R.U32.HI UR4, URZ, UR13, UR4 ;  /* 0x0000000dff047299 */ /* 0x010fc80008011604 */
[----:B------:R-:W-:-:S04]  /*1580*/  USEL UR4, UR27, UR4, !UP0 ;  /* 0x000000041b047287 */ /* 0x000fc8000c000000 */
[----:B------:R-:W-:Y:S02]  /*1590*/  UIADD3 UR6, UPT, UPT, UR5, -UR4, URZ ;  /* 0x8000000405067290 */ /* 0x000fe4000fffe0ff */
[----:B------:R-:W-:Y:S02]  /*15a0*/  UIADD3 UR4, UPT, UPT, -UR5, UR4, URZ ;  /* 0x0000000405047290 */ /* 0x000fe4000fffe1ff */
[----:B------:R-:W-:Y:S02]  /*15b0*/  UIMAD UR27, UR6, UR10, UR27 ;  /* 0x0000000a061b72a4 */ /* 0x000fe4000f8e021b */
[----:B------:R-:W-:-:S12]  /*15c0*/  UIMAD UR26, UR4, UR12, UR26 ;  /* 0x0000000c041a72a4 */ /* 0x000fd8000f8e021a */
.L_x_19:
[----:B------:R-:W-:Y:S01]  /*15d0*/  UISETP.NE.AND UP0, UPT, UR18, 0x2, UPT ;  /* 0x000000021200788c */ /* 0x000fe2000bf05270 */
[----:B------:R-:W-:Y:S09]  /*15e0*/  BRA.U !UP6, `(.L_x_20) ;  /* 0x000000010e0c7547 */ /* 0x000ff2000b800000 */
[----:B------:R-:W-:Y:S01]  /*15f0*/  UCGABAR_WAIT ;  /* 0x0000000000007dc7 */ /* 0x000fe20008000000 */
[----:B------:R-:W-:Y:S01]  /*1600*/  CCTL.IVALL ;  /* 0x00000000ff00798f */ /* 0x000fe20002000000 */
[----:B------:R-:W-:Y:S05]  /*1610*/  BRA `(.L_x_21) ;  /* 0x0000000000047947 */ /* 0x000fea0003800000 */
.L_x_20:
[----:B------:R-:W-:Y:S06]  /*1620*/  BAR.SYNC.DEFER_BLOCKING 0x0 ;  /* 0x0000000000007b1d */ /* 0x000fec0000010000 */
.L_x_21:
[----:B------:R-:W-:Y:S05]  /*1630*/  BRA.U UP0, `(.L_x_22) ;  /* 0x0000001500707547 */ /* 0x000fea000b800000 */
[----:B------:R-:W2:Y:S01]  /*1640*/  LDCU UR6, c[0x0][0x38c] ;  /* 0x00007180ff0677ac */ /* 0x000ea20008000800 */
[----:B------:R-:W-:Y:S01]  /*1650*/  PLOP3.LUT P1, PT, PT, PT, UP3, 0x80, 0x8 ;  /* 0x000000000008781c */ /* 0x000fe20003f2f038 */
[----:B------:R-:W-:Y:S01]  /*1660*/  IMAD.MOV.U32 R12, RZ, RZ, 0x1 ;  /* 0x00000001ff0c7424 */ /* 0x000fe200078e00ff */
[----:B------:R-:W-:Y:S01]  /*1670*/  ISETP.EQ.OR P2, PT, R0, RZ, P3 ;  /* 0x000000ff0000720c */ /* 0x000fe20001f42670 */
[----:B------:R-:W-:Y:S01]  /*1680*/  UISETP.NE.AND UP1, UPT, UR18, URZ, UPT ;  /* 0x000000ff1200728c */ /* 0x000fe2000bf25270 */
[----:B------:R-:W-:Y:S01]  /*1690*/  PLOP3.LUT P1, PT, P1, PT, PT, 0x8, 0x80 ;  /* 0x000000000080781c */ /* 0x000fe20000f2e170 */
[----:B------:R-:W-:Y:S01]  /*16a0*/  USEL UR29, URZ, 0x1, UP5 ;  /* 0x00000001ff1d7887 */ /* 0x000fe2000a800000 */
[----:B------:R-:W-:Y:S01]  /*16b0*/  CS2R R10, SRZ ;  /* 0x00000000000a7805 */ /* 0x000fe2000001ff00 */
[----:B------:R-:W-:Y:S01]  /*16c0*/  IMAD.MOV.U32 R9, RZ, RZ, RZ ;  /* 0x000000ffff097224 */ /* 0x000fe200078e00ff */
[----:B------:R-:W3:Y:S01]  /*16d0*/  LDCU UR44, c[0x0][0x370] ;  /* 0x00006e00ff2c77ac */ /* 0x000ee20008000800 */
[----:B------:R-:W-:Y:S01]  /*16e0*/  IMAD.MOV.U32 R8, RZ, RZ, 0x1 ;  /* 0x00000001ff087424 */ /* 0x000fe200078e00ff */
[----:B------:R-:W4:Y:S01]  /*16f0*/  LDCU.64 UR38, c[0x0][0x348] ;  /* 0x00006900ff2677ac */ /* 0x000f220008000a00 */
[----:B------:R-:W-:-:S02]  /*1700*/  USHF.R.U32.HI UR48, URZ, 0x6, UR23 ;  /* 0x00000006ff307899 */ /* 0x000fc40008011617 */
[----:B--2---:R-:W-:Y:S02]  /*1710*/  UIADD3 UR5, UPT, UPT, UR6, 0x7f, URZ ;  /* 0x0000007f06057890 */ /* 0x004fe4000fffe0ff */
[----:B------:R-:W-:Y:S02]  /*1720*/  UIADD3 UR49, UPT, UPT, UR6, 0xfe, URZ ;  /* 0x000000fe06317890 */ /* 0x000fe4000fffe0ff */
[----:B------:R-:W-:Y:S01]  /*1730*/  USHF.R.S32.HI UR4, URZ, 0x1f, UR5 ;  /* 0x0000001fff047899 */ /* 0x000fe20008011405 */
[----:B------:R-:W2:Y:S03]  /*1740*/  LDCU UR43, c[0x0][0x374] ;  /* 0x00006e80ff2b77ac */ /* 0x000ea60008000800 */
[----:B------:R-:W-:Y:S02]  /*1750*/  ULEA.HI UR4, UR4, UR5, URZ, 0x7 ;  /* 0x0000000504047291 */ /* 0x000fe4000f8f38ff */
[----:B------:R-:W-:-:S02]  /*1760*/  USEL UR29, UR29, 0x2, UP1 ;  /* 0x000000021d1d7887 */ /* 0x000fc40008800000 */
[----:B------:R-:W-:Y:S02]  /*1770*/  USHF.R.S32.HI UR46, URZ, 0x7, UR4 ;  /* 0x00000007ff2e7899 */ /* 0x000fe40008011404 */
[----:B------:R-:W-:Y:S02]  /*1780*/  UIADD3 UR4, UPT, UPT, UR6, -0x1, URZ ;  /* 0xffffffff06047890 */ /* 0x000fe4000fffe0ff */
[----:B------:R-:W-:Y:S02]  /*1790*/  UISETP.LT.U32.AND UP0, UPT, UR46, 0x6, UPT ;  /* 0x000000062e00788c */ /* 0x000fe4000bf01070 */
[----:B------:R-:W-:Y:S02]  /*17a0*/  UISETP.GE.U32.AND UP2, UPT, UR4, -0xff, UPT ;  /* 0xffffff010400788c */ /* 0x000fe4000bf46070 */
[----:B------:R-:W-:Y:S01]  /*17b0*/  USEL UR45, UR46, 0x6, UP0 ;  /* 0x000000062e2d7887 */ /* 0x000fe20008000000 */
[----:B------:R-:W-:-:S03]  /*17c0*/  UMOV UR21, URZ ;  /* 0x000000ff00157c82 */ /* 0x000fc60008000000 */
[----:B------:R-:W-:Y:S02]  /*17d0*/  UIADD3 UR22, UPT, UPT, UR45, -0x1, URZ ;  /* 0xffffffff2d167890 */ /* 0x000fe4000fffe0ff */
[----:B------:R-:W-:-:S03]  /*17e0*/  UIADD3 UR47, UPT, UPT, UR46, -UR45, URZ ;  /* 0x8000002d2e2f7290 */ /* 0x000fc6000fffe0ff */
[----:B------:R-:W-:-:S04]  /*17f0*/  @UP2 UIADD3 UR22, UPT, UPT, UR45, URZ, URZ ;  /* 0x000000ff2d162290 */ /* 0x000fc8000fffe0ff */
[----:B--234-:R-:W-:-:S12]  /*1800*/  UIADD3 UR22, UPT, UPT, UR22, 0x1, URZ ;  /* 0x0000000116167890 */ /* 0x01cfd8000fffe0ff */
.L_x_42:
[----:B------:R-:W-:Y:S01]  /*1810*/  UISETP.NE.AND UP0, UPT, UR54, URZ, UPT ;  /* 0x000000ff3600728c */ /* 0x000fe2000bf05270 */
[----:B------:R-:W2:Y:S08]  /*1820*/  S2UR UR54, SR_CgaCtaId ;  /* 0x00000000003679c3 */ /* 0x000eb00000008800 */
[----:B------:R-:W-:Y:S05]  /*1830*/  BRA.U UP0, `(.L_x_23) ;  /* 0x0000000100347547 */ /* 0x000fea000b800000 */
[----:B------:R-:W3:Y:S01]  /*1840*/  S2R R0, SR_CgaCtaId ;  /* 0x0000000000007919 */ /* 0x000ee20000008800 */
[----:B------:R-:W-:-:S04]  /*1850*/  MOV R2, 0x400 ;  /* 0x0000040000027802 */ /* 0x000fc80000000f00 */
[----:B---3--:R-:W-:Y:S02]  /*1860*/  LEA R0, R0, R2, 0x18 ;  /* 0x0000000200007211 */ /* 0x008fe400078ec0ff */
[----:B------:R-:W-:-:S03]  /*1870*/  SHF.L.U32 R2, R8, 0x1f, RZ ;  /* 0x0000001f08027819 */ /* 0x000fc600000006ff */
[----:B------:R-:W-:-:S04]  /*1880*/  IMAD R0, R9, 0x8, R0 ;  /* 0x0000000809007824 */ /* 0x000fc800078e0200 */
[----:B------:R-:W3:Y:S02]  /*1890*/  SYNCS.PHASECHK.TRANS64.TRYWAIT P0, [R0+URZ+0x110], R2 ;  /* 0x00011002000075a7 */ /* 0x000ee400080011ff */
[----:B---3--:R-:W-:Y:S05]  /*18a0*/  @!P0 BRA `(.L_x_24) ;  /* 0x0000006000648947 */ /* 0x008fea0003800000 */
.L_x_124:
[----:B------:R-:W-:Y:S01]  /*18b0*/  VIADD R9, R9, 0x1 ;  /* 0x0000000109097836 */ /* 0x000fe20000000000 */
[----:B------:R3:W-:Y:S04]  /*18c0*/  SYNCS.ARRIVE.TRANS64.A1T0 RZ, [R0+URZ+0x100], RZ ;  /* 0x000100ff00ff79a7 */ /* 0x0007e800081000ff */
[----:B------:R-:W-:-:S04]  /*18d0*/  ISETP.NE.AND P0, PT, R9, 0x2, PT ;  /* 0x000000020900780c */ /* 0x000fc80003f05270 */
[----:B------:R-:W-:Y:S02]  /*18e0*/  SEL R9, R9, RZ, P0 ;  /* 0x000000ff09097207 */ /* 0x000fe40000000000 */
[----:B---3--:R-:W-:-:S04]  /*18f0*/  SEL R0, RZ, 0x1, P0 ;  /* 0x00000001ff007807 */ /* 0x008fc80000000000 */
[----:B------:R-:W-:-:S07]  /*1900*/  LOP3.LUT R8, R8, R0, RZ, 0x3c, !PT ;  /* 0x0000000008087212 */ /* 0x000fce00078e3cff */
.L_x_23:
[----:B------:R-:W-:Y:S01]  /*1910*/  UMOV UR13, 0x400 ;  /* 0x00000400000d7882 */ /* 0x000fe20000000000 */
[----:B------:R-:W-:Y:S01]  /*1920*/  SHF.L.U32 R0, R12, 0x1f, RZ ;  /* 0x0000001f0c007819 */ /* 0x000fe200000006ff */
[----:B--2---:R-:W-:Y:S02]  /*1930*/  ULEA UR13, UR54, UR13, 0x18 ;  /* 0x0000000d360d7291 */ /* 0x004fe4000f8ec0ff */
[----:B------:R-:W-:Y:S02]  /*1940*/  UISETP.GE.U32.AND UP0, UPT, UR49, 0xff, UPT ;  /* 0x000000ff3100788c */ /* 0x000fe4000bf06070 */
[----:B------:R-:W-:Y:S02]  /*1950*/  ULEA UR4, UR21, UR13, 0x3 ;  /* 0x0000000d15047291 */ /* 0x000fe4000f8e18ff */
[----:B------:R-:W-:Y:S02]  /*1960*/  USHF.L.U32 UR35, UR26, 0x6, URZ ;  /* 0x000000061a237899 */ /* 0x000fe400080006ff */
[----:B------:R-:W-:Y:S01]  /*1970*/  ULEA UR19, UR27, UR48, 0x6 ;  /* 0x000000301b137291 */ /* 0x000fe2000f8e30ff */
[----:B------:R-:W-:-:S04]  /*1980*/  UMOV UR14, URZ ;  /* 0x000000ff000e7c82 */ /* 0x000fc80008000000 */
[----:B------:R2:W3:Y:S01]  /*1990*/  SYNCS.PHASECHK.TRANS64.TRYWAIT P0, [UR4+0x30], R0 ;  /* 0x00003000ff0075a7 */ /* 0x0004e20008001104 */
[----:B------:R-:W-:Y:S06]  /*19a0*/  BRA.U !UP0, `(.L_x_25) ;  /* 0x0000000108f07547 */ /* 0x000fec000b800000 */
[----:B------:R-:W-:Y:S01]  /*19b0*/  UMOV UR15, URZ ;  /* 0x000000ff000f7c82 */ /* 0x000fe20008000000 */
[----:B------:R-:W-:-:S05]  /*19c0*/  UMOV UR4, UR21 ;  /* 0x0000001500047c82 */ /* 0x000fca0008000000 */
.L_x_31:
[----:B------:R-:W-:Y:S01]  /*19d0*/  ULEA UR33, UR4, UR13, 0x3 ;  /* 0x0000000d04217291 */ /* 0x000fe2000f8e18ff */
[----:B---3--:R-:W-:Y:S01]  /*19e0*/  @!P3 MOV R2, 0x8000 ;  /* 0x000080000002b802 */ /* 0x008fe20000000f00 */
[----:B-1-3--:R-:W-:Y:S10]  /*19f0*/  @P0 BRA `(.L_x_26) ;  /* 0x00000000000c0947 */ /* 0x00aff40003800000 */
[----:B------:R-:W-:-:S04]  /*1a00*/  SHF.L.U32 R3, R12, 0x1f, RZ ;  /* 0x0000001f0c037819 */ /* 0x000fc800000006ff */
[----:B------:R-:W3:Y:S02]  /*1a10*/  SYNCS.PHASECHK.TRANS64.TRYWAIT P0, [UR33+0x30], R3 ;  /* 0x00003003ff0075a7 */ /* 0x000ee40008001121 */
[----:B---3--:R-:W-:Y:S05]  /*1a20*/  @!P0 BRA `(.L_x_27) ;  /* 0x0000006000188947 */ /* 0x008fea0003800000 */
.L_x_26:
[----:B------:R3:W-:Y:S01]  /*1a30*/  @!P3 SYNCS.ARRIVE.TRANS64 RZ, [UR33], R2 ;  /* 0x00000002ffffb9a7 */ /* 0x0007e20008000021 */
[----:B------:R-:W-:-:S04]  /*1a40*/  ULOP3.LUT UR5, UR29, 0x2, URZ, 0xfc, !UPT ;  /* 0x000000021d057892 */ /* 0x000fc8000f8efcff */
[----:B------:R-:W-:-:S09]  /*1a50*/  UISETP.NE.AND UP0, UPT, UR5, 0x2, UPT ;  /* 0x000000020500788c */ /* 0x000fd2000bf05270 */
[----:B------:R-:W-:Y:S05]  /*1a60*/  BRA.U UP0, `(.L_x_28) ;  /* 0x0000000100047547 */ /* 0x000fea000b800000 */
[----:B-1----:R-:W-:Y:S05]  /*1a70*/  BPT.TRAP 0x1 ;  /* 0x000000040000795c */ /* 0x002fea0000300000 */
.L_x_28:
[----:B------:R-:W-:Y:S04]  /*1a80*/  BSSY.RECONVERGENT B0, `(.L_x_29) ;  /* 0x0000003000007945 */ /* 0x000fe80003800200 */
[----:B------:R-:W-:Y:S05]  /*1a90*/  @P2 BRA `(.L_x_30) ;  /* 0x0000000000042947 */ /* 0x000fea0003800000 */
[----:B-1----:R-:W-:Y:S05]  /*1aa0*/  BPT.TRAP 0x1 ;  /* 0x000000040000795c */ /* 0x002fea0000300000 */
.L_x_30:
[----:B-1----:R-:W-:Y:S05]  /*1ab0*/  BSYNC.RECONVERGENT B0 ;  /* 0x0000000000007941 */ /* 0x002fea0003800200 */
.L_x_29:
[----:B------:R-:W-:Y:S02]  /*1ac0*/  UIADD3 UR5, UPT, UPT, UR4, 0x1, URZ ;  /* 0x0000000104057890 */ /* 0x000fe4000fffe0ff */
[----:B------:R-:W-:Y:S02]  /*1ad0*/  ULEA UR24, UR4, UR13, 0xe ;  /* 0x0000000d04187291 */ /* 0x000fe4000f8e70ff */
[----:B------:R-:W-:Y:S02]  /*1ae0*/  UISETP.NE.AND UP0, UPT, UR5, 0x6, UPT ;  /* 0x000000060500788c */ /* 0x000fe4000bf05270 */
[----:B------:R-:W-:Y:S02]  /*1af0*/  ULEA UR8, UR4, UR23, 0xd ;  /* 0x0000001704087291 */ /* 0x000fe4000f8e68ff */
[----:B------:R-:W-:Y:S02]  /*1b00*/  USEL UR6, URZ, 0x1, UP0 ;  /* 0x00000001ff067887 */ /* 0x000fe40008000000 */
[----:B------:R-:W-:-:S02]  /*1b10*/  USEL UR21, UR5, URZ, UP0 ;  /* 0x000000ff05157287 */ /* 0x000fc40008000000 */
[----:B------:R-:W-:Y:S02]  /*1b20*/  UIADD3 UR4, UP0, UPT, UR38, 0x180, URZ ;  /* 0x0000018026047890 */ /* 0x000fe4000ff1e0ff */
[----:B------:R-:W-:Y:S01]  /*1b30*/  ULEA UR5, UR21, UR13, 0x3 ;  /* 0x0000000d15057291 */ /* 0x000fe2000f8e18ff */
[----:B------:R-:W-:Y:S01]  /*1b40*/  LOP3.LUT R12, R12, UR6, RZ, 0x3c, !PT ;  /* 0x000000060c0c7c12 */ /* 0x000fe2000f8e3cff */
[----:B------:R-:W-:Y:S02]  /*1b50*/  USHF.L.U32 UR34, UR15, 0x7, URZ ;  /* 0x000000070f227899 */ /* 0x000fe400080006ff */
[----:B------:R-:W-:Y:S01]  /*1b60*/  UIADD3 UR15, UPT, UPT, UR15, 0x1, URZ ;  /* 0x000000010f0f7890 */ /* 0x000fe2000fffe0ff */
[----:B--2---:R-:W-:Y:S01]  /*1b70*/  SHF.L.U32 R0, R12, 0x1f, RZ ;  /* 0x0000001f0c007819 */ /* 0x004fe200000006ff */
[----:B------:R-:W-:Y:S02]  /*1b80*/  UIADD3 UR6, UP1, UPT, UR38, 0x80, URZ ;  /* 0x0000008026067890 */ /* 0x000fe4000ff3e0ff */
[----:B------:R-:W-:Y:S01]  /*1b90*/  ULEA UR8, UR8, UR13, 0x1 ;  /* 0x0000000d08087291 */ /* 0x000fe2000f8e08ff */
[----:B------:R4:W1:Y:S01]  /*1ba0*/  SYNCS.PHASECHK.TRANS64.TRYWAIT P0, [UR5+0x30], R0 ;  /* 0x00003000ff0075a7 */ /* 0x0008620008001105 */
[----:B------:R-:W-:-:S02]  /*1bb0*/  UIADD3.X UR5, UPT, UPT, URZ, UR39, URZ, UP0, !UPT ;  /* 0x00000027ff057290 */ /* 0x000fc400087fe4ff */
[----:B------:R-:W-:Y:S02]  /*1bc0*/  UISETP.NE.AND UP0, UPT, UR15, UR22, UPT ;  /* 0x000000160f00728c */ /* 0x000fe4000bf05270 */
[----:B------:R-:W-:Y:S02]  /*1bd0*/  UIADD3.X UR7, UPT, UPT, URZ, UR39, URZ, UP1, !UPT ;  /* 0x00000027ff077290 */ /* 0x000fe40008ffe4ff */
[----:B------:R-:W-:Y:S02]  /*1be0*/  UIADD3 UR32, UPT, UPT, UR24, 0x3400, URZ ;  /* 0x0000340018207890 */ /* 0x000fe4000fffe0ff */
[----:B------:R-:W-:Y:S02]  /*1bf0*/  UIADD3 UR26, UPT, UPT, UR34, 0x40, URZ ;  /* 0x00000040221a7890 */ /* 0x000fe4000fffe0ff */
[----:B------:R-:W-:Y:S02]  /*1c00*/  UIADD3 UR24, UPT, UPT, UR24, 0x5400, URZ ;  /* 0x0000540018187890 */ /* 0x000fe4000fffe0ff */
[----:B------:R-:W-:-:S02]  /*1c10*/  UIADD3 UR16, UPT, UPT, UR8, 0x1b400, URZ ;  /* 0x0001b40008107890 */ /* 0x000fc4000fffe0ff */
[----:B------:R-:W-:Y:S01]  /*1c20*/  UIADD3 UR8, UPT, UPT, UR8, 0x1d400, URZ ;  /* 0x0001d40008087890 */ /* 0x000fe2000fffe0ff */
[----:B------:R-:W-:Y:S01]  /*1c30*/  UMOV UR30, 0x0 ;  /* 0x00000000001e7882 */ /* 0x000fe20000000000 */
[----:B------:R-:W-:Y:S01]  /*1c40*/  UMOV UR31, 0x10000000 ;  /* 0x10000000001f7882 */ /* 0x000fe20000000000 */
[----:B------:R-:W-:Y:S01]  /*1c50*/  UMOV UR25, UR33 ;  /* 0x0000002100197c82 */ /* 0x000fe20008000000 */
[----:B------:R-:W-:Y:S01]  /*1c60*/  UMOV UR27, UR35 ;  /* 0x00000023001b7c82 */ /* 0x000fe20008000000 */
[----:B------:R-:W-:Y:S01]  /*1c70*/  UMOV UR28, UR36 ;  /* 0x00000024001c7c82 */ /* 0x000fe20008000000 */
[----:B------:R-:W-:Y:S01]  /*1c80*/  UMOV UR14, 0x30000 ;  /* 0x00030000000e7882 */ /* 0x000fe20000000000 */
[----:B------:R-:W-:Y:S01]  /*1c90*/  UMOV UR17, UR33 ;  /* 0x0000002100117c82 */ /* 0x000fe20008000000 */
[----:B------:R-:W-:Y:S01]  /*1ca0*/  UMOV UR20, UR36 ;  /* 0x0000002400147c82 */ /* 0x000fe20008000000 */
[----:B------:R-:W-:Y:S01]  /*1cb0*/  UMOV UR18, UR34 ;  /* 0x0000002200127c82 */ /* 0x000fe20008000000 */
[----:B------:R-:W-:Y:S01]  /*1cc0*/  UTMALDG.3D [UR32], [UR6], desc[UR30] ;  /* 0x00001e20060075b4 */ /* 0x000fe20008011000 */
[----:B------:R-:W-:Y:S01]  /*1cd0*/  UMOV UR11, UR19 ;  /* 0x00000013000b7c82 */ /* 0x000fe20008000000 */
[----:B------:R-:W-:Y:S01]  /*1ce0*/  UMOV UR12, UR36 ;  /* 0x00000024000c7c82 */ /* 0x000fe20008000000 */
[----:B------:R-:W-:Y:S01]  /*1cf0*/  UMOV UR9, UR33 ;  /* 0x0000002100097c82 */ /* 0x000fe20008000000 */
[----:B------:R-:W-:Y:S01]  /*1d00*/  UMOV UR10, UR26 ;  /* 0x0000001a000a7c82 */ /* 0x000fe20008000000 */
[----:B------:R-:W-:Y:S01]  /*1d10*/  UTMALDG.3D [UR24], [UR6], desc[UR30] ;  /* 0x00001e18060075b4 */ /* 0x000fe20008011000 */
[----:B------:R-:W-:Y:S01]  /*1d20*/  UTMALDG.3D.MULTICAST [UR16], [UR4], UR14, desc[UR30] ;  /* 0x00001e10040073b4 */ /* 0x000fe2000801180e */
[----:B------:R2:W-:Y:S02]  /*1d30*/  UTMALDG.3D.MULTICAST [UR8], [UR4], UR14, desc[UR30] ;  /* 0x00001e08040073b4 */ /* 0x0005e4000801180e */
[----:B--2---:R-:W-:Y:S01]  /*1d40*/  UMOV UR14, UR22 ;  /* 0x00000016000e7c82 */ /* 0x004fe20008000000 */
[----:B------:R-:W-:Y:S01]  /*1d50*/  UMOV UR4, UR21 ;  /* 0x0000001500047c82 */ /* 0x000fe20008000000 */
[----:B----4-:R-:W-:Y:S05]  /*1d60*/  BRA.U UP0, `(.L_x_31) ;  /* 0xfffffffd00187547 */ /* 0x010fea000b83ffff */
.L_x_25:
[----:B------:R-:W-:Y:S01]  /*1d70*/  ULEA UR4, UR21, UR13, 0x3 ;  /* 0x0000000d15047291 */ /* 0x000fe2000f8e18ff */
[----:B--2---:R-:W-:Y:S01]  /*1d80*/  SHF.L.U32 R0, R12, 0x1f, RZ ;  /* 0x0000001f0c007819 */ /* 0x004fe200000006ff */
[----:B------:R-:W-:Y:S01]  /*1d90*/  @!P1 SYNCS.ARRIVE.TRANS64.A1T0 RZ, [UR13+0x98], RZ ;  /* 0x000098ffffff99a7 */ /* 0x000fe2000810000d */
[----:B------:R-:W-:-:S06]  /*1da0*/  UISETP.GT.AND UP0, UPT, UR46, UR45, UPT ;  /* 0x0000002d2e00728c */ /* 0x000fcc000bf04270 */
[----:B-1-3--:R1:W2:Y:S03]  /*1db0*/  SYNCS.PHASECHK.TRANS64.TRYWAIT P0, [UR4+0x30], R0 ;  /* 0x00003000ff0075a7 */ /* 0x00a2a60008001104 */
[----:B------:R-:W-:Y:S05]  /*1dc0*/  BRA.U !UP0, `(.L_x_32) ;  /* 0x0000000108ec7547 */ /* 0x000fea000b800000 */
[----:B------:R-:W-:Y:S01]  /*1dd0*/  UIADD3 UR15, UPT, UPT, UR47, UR14, URZ ;  /* 0x0000000e2f0f7290 */ /* 0x000fe2000fffe0ff */
[----:B------:R-:W-:-:S11]  /*1de0*/  UMOV UR4, UR21 ;  /* 0x0000001500047c82 */ /* 0x000fd60008000000 */
.L_x_38:
[----:B------:R-:W-:Y:S01]  /*1df0*/  ULEA UR33, UR4, UR13, 0x3 ;  /* 0x0000000d04217291 */ /* 0x000fe2000f8e18ff */
[----:B--2---:R-:W-:Y:S01]  /*1e00*/  @!P3 MOV R2, 0x8000 ;  /* 0x000080000002b802 */ /* 0x004fe20000000f00 */
[----:B--2-4-:R-:W-:Y:S10]  /*1e10*/  @P0 BRA `(.L_x_33) ;  /* 0x00000000000c0947 */ /* 0x014ff40003800000 */
[----:B------:R-:W-:-:S04]  /*1e20*/  SHF.L.U32 R3, R12, 0x1f, RZ ;  /* 0x0000001f0c037819 */ /* 0x000fc800000006ff */
[----:B------:R-:W2:Y:S02]  /*1e30*/  SYNCS.PHASECHK.TRANS64.TRYWAIT P0, [UR33+0x30], R3 ;  /* 0x00003003ff0075a7 */ /* 0x000ea40008001121 */
[----:B--2---:R-:W-:Y:S05]  /*1e40*/  @!P0 BRA `(.L_x_34) ;  /* 0x0000005c00288947 */ /* 0x004fea0003800000 */
.L_x_33:
[----:B------:R2:W-:Y:S01]  /*1e50*/  @!P3 SYNCS.ARRIVE.TRANS64 RZ, [UR33], R2 ;  /* 0x00000002ffffb9a7 */ /* 0x0005e20008000021 */
[----:B------:R-:W-:-:S04]  /*1e60*/  ULOP3.LUT UR5, UR29, 0x2, URZ, 0xfc, !UPT ;  /* 0x000000021d057892 */ /* 0x000fc8000f8efcff */
[----:B------:R-:W-:-:S09]  /*1e70*/  UISETP.NE.AND UP0, UPT, UR5, 0x2, UPT ;  /* 0x000000020500788c */ /* 0x000fd2000bf05270 */
[----:B------:R-:W-:Y:S05]  /*1e80*/  BRA.U UP0, `(.L_x_35) ;  /* 0x0000000100047547 */ /* 0x000fea000b800000 */
[----:B------:R-:W-:Y:S05]  /*1e90*/  BPT.TRAP 0x1 ;  /* 0x000000040000795c */ /* 0x000fea0000300000 */
.L_x_35:
[----:B------:R-:W-:Y:S04]  /*1ea0*/  BSSY.RECONVERGENT B0, `(.L_x_36) ;  /* 0x0000003000007945 */ /* 0x000fe80003800200 */
[----:B------:R-:W-:Y:S05]  /*1eb0*/  @P2 BRA `(.L_x_37) ;  /* 0x0000000000042947 */ /* 0x000fea0003800000 */
[----:B------:R-:W-:Y:S05]  /*1ec0*/  BPT.TRAP 0x1 ;  /* 0x000000040000795c */ /* 0x000fea0000300000 */
.L_x_37:
[----:B------:R-:W-:Y:S05]  /*1ed0*/  BSYNC.RECONVERGENT B0 ;  /* 0x0000000000007941 */ /* 0x000fea0003800200 */
.L_x_36:
        /* <DEDUP_REMOVED lines=11> */
[----:B-1----:R-:W-:Y:S01]  /*1f90*/  SHF.L.U32 R0, R12, 0x1f, RZ ;  /* 0x0000001f0c007819 */ /* 0x002fe200000006ff */
[----:B------:R-:W-:Y:S02]  /*1fa0*/  UIADD3 UR6, UP1, UPT, UR38, 0x80, URZ ;  /* 0x0000008026067890 */ /* 0x000fe4000ff3e0ff */
[----:B------:R-:W-:Y:S01]  /*1fb0*/  ULEA UR8, UR8, UR13, 0x1 ;  /* 0x0000000d08087291 */ /* 0x000fe2000f8e08ff */
[----:B------:R3:W4:Y:S01]  /*1fc0*/  SYNCS.PHASECHK.TRANS64.TRYWAIT P0, [UR5+0x30], R0 ;  /* 0x00003000ff0075a7 */ /* 0x0007220008001105 */
        /* <DEDUP_REMOVED lines=16> */
[----:B------:R-:W-:Y:S01]  /*20d0*/  UTMALDG.3D [UR32], [UR6], desc[UR30] ;  /* 0x00001e20060075b4 */ /* 0x000fe20008011000 */
[----:B------:R-:W-:Y:S01]  /*20e0*/  UMOV UR18, UR34 ;  /* 0x0000002200127c82 */ /* 0x000fe20008000000 */
[----:B------:R-:W-:Y:S01]  /*20f0*/  UMOV UR11, UR19 ;  /* 0x00000013000b7c82 */ /* 0x000fe20008000000 */
[----:B------:R-:W-:Y:S01]  /*2100*/  UMOV UR12, UR36 ;  /* 0x00000024000c7c82 */ /* 0x000fe20008000000 */
[----:B------:R-:W-:Y:S01]  /*2110*/  UMOV UR9, UR33 ;  /* 0x0000002100097c82 */ /* 0x000fe20008000000 */
[----:B------:R-:W-:Y:S01]  /*2120*/  UMOV UR10, UR26 ;  /* 0x0000001a000a7c82 */ /* 0x000fe20008000000 */
[----:B------:R-:W-:Y:S01]  /*2130*/  UTMALDG.3D [UR24], [UR6], desc[UR30] ;  /* 0x00001e18060075b4 */ /* 0x000fe20008011000 */
[----:B------:R-:W-:Y:S01]  /*2140*/  UTMALDG.3D.MULTICAST [UR16], [UR4], UR37, desc[UR30] ;  /* 0x00001e10040073b4 */ /* 0x000fe20008011825 */
[----:B------:R1:W-:Y:S02]  /*2150*/  UTMALDG.3D.MULTICAST [UR8], [UR4], UR37, desc[UR30] ;  /* 0x00001e08040073b4 */ /* 0x0003e40008011825 */
[----:B-1----:R-:W-:Y:S01]  /*2160*/  UMOV UR4, UR21 ;  /* 0x0000001500047c82 */ /* 0x002fe20008000000 */
[----:B---3--:R-:W-:Y:S05]  /*2170*/  BRA.U UP0, `(.L_x_38) ;  /* 0xfffffffd001c7547 */ /* 0x008fea000b83ffff */
.L_x_32:
[C---:B------:R-:W-:Y:S01]  /*2180*/  LEA R3, R11.reuse, UR13, 0x3 ;  /* 0x0000000d0b037c11 */ /* 0x040fe2000f8e18ff */
[----:B------:R-:W-:Y:S01]  /*2190*/  NOP ;  /* 0x0000000000007918 */ /* 0x000fe20000000000 */
[----:B-1----:R-:W-:Y:S02]  /*21a0*/  SHF.L.U32 R0, R10, 0x1f, RZ ;  /* 0x0000001f0a007819 */ /* 0x002fe400000006ff */
[----:B------:R-:W-:Y:S02]  /*21b0*/  LEA R4, R11, UR13, 0x4 ;  /* 0x0000000d0b047c11 */ /* 0x000fe4000f8e20ff */
[----:B--2-4-:R-:W1:Y:S02]  /*21c0*/  SYNCS.PHASECHK.TRANS64.TRYWAIT P0, [R3+URZ+0xa0], R0 ;  /* 0x0000a000030075a7 */ /* 0x014e6400080011ff */
[----:B-1----:R-:W-:Y:S05]  /*21d0*/  @!P0 BRA `(.L_x_39) ;  /* 0x00000058005c8947 */ /* 0x002fea0003800000 */
.L_x_127:
[----:B------:R-:W2:Y:S01]  /*21e0*/  LDS.128 R4, [R4+0x130] ;  /* 0x0001300004047984 */ /* 0x000ea20000000c00 */
[----:B------:R-:W-:Y:S01]  /*21f0*/  UISETP.GE.AND UP0, UPT, UR42, 0x1, UPT ;  /* 0x000000012a00788c */ /* 0x000fe2000bf06270 */
[----:B------:R-:W-:Y:S01]  /*2200*/  @!PT LDS RZ, [RZ] ;  /* 0x00000000fffff984 */ /* 0x000fe20000000800 */
[----:B------:R-:W-:Y:S01]  /*2210*/  @!PT LDS RZ, [RZ] ;  /* 0x00000000fffff984 */ /* 0x000fe20000000800 */
[----:B------:R-:W-:Y:S01]  /*2220*/  @!PT LDS RZ, [RZ] ;  /* 0x00000000fffff984 */ /* 0x000fe20000000800 */
[----:B------:R-:W-:Y:S01]  /*2230*/  @!PT LDS RZ, [RZ] ;  /* 0x00000000fffff984 */ /* 0x000fe20000000800 */
[----:B------:R3:W-:Y:S06]  /*2240*/  MEMBAR.ALL.CTA ;  /* 0x0000000000007992 */ /* 0x0007ec0000008000 */
[----:B---3--:R-:W3:Y:S01]  /*2250*/  FENCE.VIEW.ASYNC.S ;  /* 0x00000000000073c6 */ /* 0x008ee20000000000 */
[----:B--2---:R-:W-:-:S13]  /*2260*/  LOP3.LUT P0, RZ, R6, 0x1, RZ, 0xc0, !PT ;  /* 0x0000000106ff7812 */ /* 0x004fda000780c0ff */
[----:B---3--:R-:W-:Y:S01]  /*2270*/  VOTEU.ANY UP1, P0 ;  /* 0x0000000000ff7886 */ /* 0x008fe20000020100 */
[----:B------:R-:W-:-:S13]  /*2280*/  PLOP3.LUT P0, PT, PT, PT, UP1, 0x80, 0x8 ;  /* 0x000000000008781c */ /* 0x000fda0003f0f018 */
[----:B-1----:R-:W-:Y:S02]  /*2290*/  @P0 LOP3.LUT R0, R5, 0xffff, RZ, 0xc0, !PT ;  /* 0x0000ffff05000812 */ /* 0x002fe400078ec0ff */
[----:B------:R-:W-:Y:S02]  /*22a0*/  @P0 MOV R2, R4 ;  /* 0x0000000400020202 */ /* 0x000fe40000000f00 */
[----:B------:R-:W-:Y:S01]  /*22b0*/  @P0 R2UR UR5, R0 ;  /* 0x00000000000502ca */ /* 0x000fe200000e0000 */
[----:B------:R-:W-:Y:S01]  /*22c0*/  VIADD R0, R3, 0xb0 ;  /* 0x000000b003007836 */ /* 0x000fe20000000000 */
[----:B------:R-:W-:Y:S02]  /*22d0*/  @P0 SHF.R.U32.HI R4, RZ, 0x10, R5 ;  /* 0x00000010ff040819 */ /* 0x000fe40000011605 */
[----:B------:R-:W-:Y:S02]  /*22e0*/  @P0 R2UR UR6, R2 ;  /* 0x00000000020602ca */ /* 0x000fe400000e0000 */
[----:B------:R-:W-:-:S02]  /*22f0*/  PRMT R0, RZ, 0x654, R0 ;  /* 0x00000654ff007816 */ /* 0x000fc40000000000 */
[----:B------:R-:W-:Y:S02]  /*2300*/  @P0 R2UR UR4, R4 ;  /* 0x00000000040402ca */ /* 0x000fe400000e0000 */
[----:B------:R1:W-:Y:S03]  /*2310*/  SYNCS.ARRIVE.TRANS64.RED.A1T0 RZ, [R0+URZ], RZ ;  /* 0x000000ff00ff79a7 */ /* 0x0003e600081004ff */
[----:B------:R-:W-:-:S04]  /*2320*/  @UP1 UMOV UR40, UR5 ;  /* 0x0000000500281c82 */ /* 0x000fc80008000000 */
[----:B------:R-:W-:-:S04]  /*2330*/  @UP1 UMOV UR41, UR6 ;  /* 0x0000000600291c82 */ /* 0x000fc80008000000 */
[----:B------:R-:W-:Y:S01]  /*2340*/  @UP1 UMOV UR36, UR4 ;  /* 0x0000000400241c82 */ /* 0x000fe20008000000 */
[----:B------:R-:W-:Y:S05]  /*2350*/  BRA.U !UP0, `(.L_x_40) ;  /* 0x0000000108d47547 */ /* 0x000fea000b800000 */
[----:B------:R-:W2:Y:S01]  /*2360*/  LDCU.128 UR16, c[0x0][0xb10] ;  /* 0x00016200ff1077ac */ /* 0x000ea20008000c00 */
[----:B------:R-:W3:Y:S01]  /*2370*/  LDCU UR12, c[0x0][0xb20] ;  /* 0x00016400ff0c77ac */ /* 0x000ee20008000800 */
[----:B------:R-:W4:Y:S01]  /*2380*/  LDCU UR20, c[0x0][0xb0c] ;  /* 0x00016180ff1477ac */ /* 0x000f220008000800 */
[----:B------:R-:W1:Y:S01]  /*2390*/  LDCU.64 UR8, c[0x0][0xb28] ;  /* 0x00016500ff0877ac */ /* 0x000e620008000a00 */
[----:B------:R-:W-:Y:S02]  /*23a0*/  UISETP.NE.AND UP3, UPT, UR42, 0x1, UPT ;  /* 0x000000012a00788c */ /* 0x000fe4000bf65270 */
[----:B--2---:R-:W-:Y:S02]  /*23b0*/  UIMAD.WIDE.U32 UR6, UR43, UR19, URZ ;  /* 0x000000132b0672a5 */ /* 0x004fe4000f8e00ff */
[----:B------:R-:W-:Y:S02]  /*23c0*/  UIMAD.WIDE.U32 UR4, UR44, UR16, URZ ;  /* 0x000000102c0472a5 */ /* 0x000fe4000f8e00ff */
[----:B------:R-:W-:-:S02]  /*23d0*/  UISETP.NE.AND UP0, UPT, UR18, 0x1, UPT ;  /* 0x000000011200788c */ /* 0x000fc4000bf05270 */
[----:B------:R-:W-:Y:S01]  /*23e0*/  UIMAD.WIDE.U32 UR24, UR40, UR19, URZ ;  /* 0x00000013281872a5 */ /* 0x000fe2000f8e00ff */
[----:B------:R-:W-:Y:S02]  /*23f0*/  UMOV UR6, UR7 ;  /* 0x0000000700067c82 */ /* 0x000fe40008000000 */
[----:B------:R-:W-:Y:S01]  /*2400*/  UMOV UR4, UR5 ;  /* 0x0000000500047c82 */ /* 0x000fe20008000000 */
[----:B---3--:R-:W-:Y:S02]  /*2410*/  USHF.R.U32.HI UR6, URZ, UR12, UR6 ;  /* 0x0000000cff067299 */ /* 0x008fe40008011606 */
[----:B----4-:R-:W-:Y:S02]  /*2420*/  UISETP.NE.AND UP2, UPT, UR20, 0x1, UPT ;  /* 0x000000011400788c */ /* 0x010fe4000bf45270 */
[----:B------:R-:W-:Y:S02]  /*2430*/  USHF.R.U32.HI UR4, URZ, UR17, UR4 ;  /* 0x00000011ff047299 */ /* 0x000fe40008011604 */
[----:B------:R-:W-:-:S02]  /*2440*/  USEL UR5, UR43, UR6, !UP0 ;  /* 0x000000062b057287 */ /* 0x000fc4000c000000 */
[----:B------:R-:W-:Y:S02]  /*2450*/  USEL UR6, UR44, UR4, !UP2 ;  /* 0x000000042c067287 */ /* 0x000fe4000d000000 */
[----:B-1----:R-:W-:Y:S01]  /*2460*/  UIMAD.WIDE.U32 UR10, UR5, UR8, URZ ;  /* 0x00000008050a72a5 */ /* 0x002fe2000f8e00ff */
[----:B------:R-:W-:Y:S01]  /*2470*/  UMOV UR4, UR25 ;  /* 0x0000001900047c82 */ /* 0x000fe20008000000 */
[----:B------:R-:W-:Y:S02]  /*2480*/  UIMAD.WIDE.U32 UR14, UR41, UR16, URZ ;  /* 0x00000010290e72a5 */ /* 0x000fe4000f8e00ff */
[----:B------:R-:W-:-:S03]  /*2490*/  UIMAD.WIDE.U32 UR24, UR6, UR8, URZ ;  /* 0x00000008061872a5 */ /* 0x000fc6000f8e00ff */
[----:B------:R-:W-:Y:S01]  /*24a0*/  UMOV UR10, UR11 ;  /* 0x0000000b000a7c82 */ /* 0x000fe20008000000 */
[----:B------:R-:W-:Y:S02]  /*24b0*/  USHF.R.U32.HI UR4, URZ, UR12, UR4 ;  /* 0x0000000cff047299 */ /* 0x000fe40008011604 */
[----:B------:R-:W-:Y:S01]  /*24c0*/  @UP3 USHF.R.U32.HI UR5, URZ, UR9, UR10 ;  /* 0x00000009ff053299 */ /* 0x000fe2000801160a */
[----:B------:R-:W-:Y:S01]  /*24d0*/  UMOV UR14, UR15 ;  /* 0x0000000f000e7c82 */ /* 0x000fe20008000000 */
[----:B------:R-:W-:Y:S01]  /*24e0*/  UMOV UR24, UR25 ;  /* 0x0000001900187c82 */ /* 0x000fe20008000000 */
[----:B------:R-:W-:Y:S02]  /*24f0*/  USHF.R.U32.HI UR17, URZ, UR17, UR14 ;  /* 0x00000011ff117299 */ /* 0x000fe4000801160e */
[----:B------:R-:W-:Y:S02]  /*2500*/  USEL UR4, UR40, UR4, !UP0 ;  /* 0x0000000428047287 */ /* 0x000fe4000c000000 */
[----:B------:R-:W-:-:S02]  /*2510*/  @UP3 USHF.R.U32.HI UR6, URZ, UR9, UR24 ;  /* 0x00000009ff063299 */ /* 0x000fc40008011618 */
[----:B------:R-:W-:Y:S02]  /*2520*/  UIMAD UR7, UR42, UR5, URZ ;  /* 0x000000052a0772a4 */ /* 0x000fe4000f8e02ff */
[----:B------:R-:W-:Y:S02]  /*2530*/  USEL UR5, UR41, UR17, !UP2 ;  /* 0x0000001129057287 */ /* 0x000fe4000d000000 */
[----:B------:R-:W-:Y:S02]  /*2540*/  UIMAD UR10, UR42, UR6, URZ ;  /* 0x000000062a0a72a4 */ /* 0x000fe4000f8e02ff */
[----:B------:R-:W-:Y:S02]  /*2550*/  UISETP.GE.AND UP0, UPT, UR4, UR7, UPT ;  /* 0x000000070400728c */ /* 0x000fe4000bf06270 */
[----:B------:R-:W-:Y:S02]  /*2560*/  UIMAD.WIDE.U32 UR14, UR4, UR8, URZ ;  /* 0x00000008040e72a5 */ /* 0x000fe4000f8e00ff */
[----:B------:R-:W-:-:S02]  /*2570*/  UISETP.GE.OR UP0, UPT, UR5, UR10, UP0 ;  /* 0x0000000a0500728c */ /* 0x000fc40008706670 */
[----:B------:R-:W-:Y:S02]  /*2580*/  UIMAD.WIDE.U32 UR10, UR5, UR8, URZ ;  /* 0x00000008050a72a5 */ /* 0x000fe4000f8e00ff */
[----:B------:R-:W-:Y:S01]  /*2590*/  UIADD3 UR12, UPT, UPT, -UR4, URZ, URZ ;  /* 0x000000ff040c7290 */ /* 0x000fe2000fffe1ff */
[----:B------:R-:W-:Y:S01]  /*25a0*/  UMOV UR8, UR15 ;  /* 0x0000000f00087c82 */ /* 0x000fe20008000000 */
[----:B------:R-:W-:Y:S02]  /*25b0*/  UIADD3 UR10, UPT, UPT, -UR5, URZ, URZ ;  /* 0x000000ff050a7290 */ /* 0x000fe4000fffe1ff */
[----:B------:R-:W-:-:S03]  /*25c0*/  USHF.R.U32.HI UR8, URZ, UR9, UR8 ;  /* 0x00000009ff087299 */ /* 0x000fc60008011608 */
[----:B------:R-:W-:Y:S01]  /*25d0*/  @!UP0 UMOV UR7, UR11 ;  /* 0x0000000b00078c82 */ /* 0x000fe20008000000 */
[----:B------:R-:W-:Y:S02]  /*25e0*/  UIMAD UR12, UR18, UR12, UR40 ;  /* 0x0000000c120c72a4 */ /* 0x000fe4000f8e0228 */
[----:B------:R-:W-:Y:S02]  /*25f0*/  USEL UR8, UR4, UR8, !UP3 ;  /* 0x0000000804087287 */ /* 0x000fe4000d800000 */
[----:B------:R-:W-:Y:S02]  /*2600*/  @!UP0 USHF.R.U32.HI UR7, URZ, UR9, UR7 ;  /* 0x00000009ff078299 */ /* 0x000fe40008011607 */
[----:B------:R-:W-:Y:S02]  /*2610*/  UIADD3 UR9, UPT, UPT, -UR8, URZ, URZ ;  /* 0x000000ff08097290 */ /* 0x000fe4000fffe1ff */
[----:B------:R-:W-:Y:S02]  /*2620*/  @!UP0 USEL UR7, UR5, UR7, !UP3 ;  /* 0x0000000705078287 */ /* 0x000fe4000d800000 */
[----:B------:R-:W-:-:S02]  /*2630*/  UIMAD UR9, UR42, UR9, UR4 ;  /* 0x000000092a0972a4 */ /* 0x000fc4000f8e0204 */
[----:B------:R-:W-:Y:S02]  /*2640*/  @!UP0 UIADD3 UR8, UPT, UPT, UR8, -UR7, URZ ;  /* 0x8000000708088290 */ /* 0x000fe4000fffe0ff */
[----:B------:R-:W-:Y:S02]  /*2650*/  @!UP0 UIMAD UR7, UR9, UR6, UR7 ;  /* 0x00000006090782a4 */ /* 0x000fe4000f8e0207 */
[----:B------:R-:W-:Y:S02]  /*2660*/  @!UP0 UIMAD UR4, UR42, UR8, UR5 ;  /* 0x000000082a0482a4 */ /* 0x000fe4000f8e0205 */
[----:B------:R-:W-:Y:S02]  /*2670*/  UIMAD UR6, UR20, UR10, UR41 ;  /* 0x0000000a140672a4 */ /* 0x000fe4000f8e0229 */
[----:B------:R-:W-:Y:S01]  /*2680*/  UIMAD UR40, UR4, UR18, UR12 ;  /* 0x00000012042872a4 */ /* 0x000fe2000f8e020c */
[----:B------:R-:W-:Y:S02]  /*2690*/  @!UP0 UMOV UR5, UR7 ;  /* 0x0000000700058c82 */ /* 0x000fe40008000000 */
[----:B------:R-:W-:-:S12]  /*26a0*/  UIMAD UR41, UR5, UR20, UR6 ;  /* 0x00000014052972a4 */ /* 0x000fd8000f8e0206 */
.L_x_40:
[----:B------:R-:W2:Y:S02]  /*26b0*/  LDCU UR4, c[0x0][0xb30] ;  /* 0x00016600ff0477ac */ /* 0x000ea40008000800 */
[----:B--2---:R-:W-:-:S09]  /*26c0*/  UISETP.NE.AND UP0, UPT, UR4, 0x1, UPT ;  /* 0x000000010400788c */ /* 0x004fd2000bf05270 */
[----:B------:R-:W-:Y:S05]  /*26d0*/  BRA.U UP0, `(.L_x_41) ;  /* 0x0000000100447547 */ /* 0x000fea000b800000 */
[----:B------:R-:W2:Y:S01]  /*26e0*/  LDCU.128 UR8, c[0x0][0xb10] ;  /* 0x00016200ff0877ac */ /* 0x000ea20008000c00 */
[----:B------:R-:W3:Y:S01]  /*26f0*/  LDCU UR12, c[0x0][0xb0c] ;  /* 0x00016180ff0c77ac */ /* 0x000ee20008000800 */
[----:B------:R-:W4:Y:S01]  /*2700*/  LDCU UR14, c[0x0][0xb20] ;  /* 0x00016400ff0e77ac */ /* 0x000f220008000800 */
[----:B--2---:R-:W-:Y:S02]  /*2710*/  UIMAD.WIDE.U32 UR6, UR41, UR8, URZ ;  /* 0x00000008290672a5 */ /* 0x004fe4000f8e00ff */
[----:B------:R-:W-:Y:S02]  /*2720*/  UIMAD.WIDE.U32 UR4, UR40, UR11, URZ ;  /* 0x0000000b280472a5 */ /* 0x000fe4000f8e00ff */
[----:B---3--:R-:W-:Y:S02]  /*2730*/  UISETP.NE.AND UP2, UPT, UR12, 0x1, UPT ;  /* 0x000000010c00788c */ /* 0x008fe4000bf45270 */
[----:B------:R-:W-:Y:S01]  /*2740*/  UISETP.NE.AND UP0, UPT, UR10, 0x1, UPT ;  /* 0x000000010a00788c */ /* 0x000fe2000bf05270 */
[----:B------:R-:W-:-:S02]  /*2750*/  UMOV UR6, UR7 ;  /* 0x0000000700067c82 */ /* 0x000fc40008000000 */
[----:B------:R-:W-:Y:S01]  /*2760*/  UMOV UR4, UR5 ;  /* 0x0000000500047c82 */ /* 0x000fe20008000000 */
[----:B------:R-:W-:Y:S02]  /*2770*/  USHF.R.U32.HI UR9, URZ, UR9, UR6 ;  /* 0x00000009ff097299 */ /* 0x000fe40008011606 */
[----:B----4-:R-:W-:Y:S02]  /*2780*/  USHF.R.U32.HI UR4, URZ, UR14, UR4 ;  /* 0x0000000eff047299 */ /* 0x010fe40008011604 */
[----:B------:R-:W-:Y:S02]  /*2790*/  USEL UR5, UR41, UR9, !UP2 ;  /* 0x0000000929057287 */ /* 0x000fe4000d000000 */
[----:B------:R-:W-:-:S04]  /*27a0*/  USEL UR4, UR40, UR4, !UP0 ;  /* 0x0000000428047287 */ /* 0x000fc8000c000000 */
[----:B------:R-:W-:Y:S02]  /*27b0*/  UIADD3 UR6, UPT, UPT, UR5, -UR4, URZ ;  /* 0x8000000405067290 */ /* 0x000fe4000fffe0ff */
[----:B------:R-:W-:Y:S02]  /*27c0*/  UIADD3 UR4, UPT, UPT, -UR5, UR4, URZ ;  /* 0x0000000405047290 */ /* 0x000fe4000fffe1ff */
[----:B------:R-:W-:Y:S02]  /*27d0*/  UIMAD UR40, UR6, UR10, UR40 ;  /* 0x0000000a062872a4 */ /* 0x000fe4000f8e0228 */
[----:B------:R-:W-:-:S12]  /*27e0*/  UIMAD UR41, UR4, UR12, UR41 ;  /* 0x0000000c042972a4 */ /* 0x000fd8000f8e0229 */
.L_x_41:
[----:B------:R-:W-:Y:S01]  /*27f0*/  VIADD R11, R11, 0x1 ;  /* 0x000000010b0b7836 */ /* 0x000fe20000000000 */
[----:B------:R-:W-:Y:S02]  /*2800*/  R2UR UR5, R48 ;  /* 0x00000000300572ca */ /* 0x000fe400000e0000 */
[----:B------:R-:W-:Y:S02]  /*2810*/  R2UR UR4, R47 ;  /* 0x000000002f0472ca */ /* 0x000fe400000e0000 */
[C---:B------:R-:W-:Y:S02]  /*2820*/  ISETP.NE.AND P0, PT, R11.reuse, 0x2, PT ;  /* 0x000000020b00780c */ /* 0x040fe40003f05270 */
[----:B------:R-:W-:Y:S02]  /*2830*/  PLOP3.LUT P1, PT, PT, PT, PT, 0x80, 0x8 ;  /* 0x000000000008781c */ /* 0x000fe40003f2f070 */
[----:B-1----:R-:W-:Y:S02]  /*2840*/  SEL R0, RZ, 0x1, P0 ;  /* 0x00000001ff007807 */ /* 0x002fe40000000000 */
[----:B------:R-:W-:-:S02]  /*2850*/  SEL R11, R11, RZ, P0 ;  /* 0x000000ff0b0b7207 */ /* 0x000fc40000000000 */
[----:B------:R-:W-:Y:S01]  /*2860*/  LOP3.LUT R10, R10, R0, RZ, 0x3c, !PT ;  /* 0x000000000a0a7212 */ /* 0x000fe200078e3cff */
[----:B------:R-:W-:Y:S02]  /*2870*/  UIADD3 UR26, UPT, UPT, UR41, UR5, URZ ;  /* 0x00000005291a7290 */ /* 0x000fe4000fffe0ff */
[----:B------:R-:W-:Y:S01]  /*2880*/  UIADD3 UR27, UPT, UPT, UR40, UR4, URZ ;  /* 0x00000004281b7290 */ /* 0x000fe2000fffe0ff */
[----:B------:R-:W-:Y:S11]  /*2890*/  BRA.U UP1, `(.L_x_42) ;  /* 0xffffffed01dc7547 */ /* 0x000ff6000b83ffff */
[----:B------:R-:W-:Y:S01]  /*28a0*/  UIADD3 UR13, UPT, UPT, UR13, 0x30, URZ ;  /* 0x000000300d0d7890 */ /* 0x000fe2000fffe0ff */
[----:B------:R-:W-:-:S03]  /*28b0*/  SHF.L.U32 R2, R12, 0x1f, RZ ;  /* 0x0000001f0c027819 */ /* 0x000fc600000006ff */
[----:B------:R-:W-:-:S09]  /*28c0*/  ULEA UR4, UR21, UR13, 0x3 ;  /* 0x0000000d15047291 */ /* 0x000fd2000f8e18ff */
[----:B------:R-:W1:Y:S02]  /*28d0*/  SYNCS.PHASECHK.TRANS64.TRYWAIT P0, [UR4], R2 ;  /* 0x00000002ff0075a7 */ /* 0x000e640008001104 */
[----:B-1----:R-:W-:Y:S05]  /*28e0*/  @!P0 BRA `(.L_x_43) ;  /* 0x0000005000ac8947 */ /* 0x002fea0003800000 */
.L_x_129:
[----:B------:R-:W-:-:S04]  /*28f0*/  UIADD3 UR4, UPT, UPT, UR21, 0x1, URZ ;  /* 0x0000000115047890 */ /* 0x000fc8000fffe0ff */
[----:B------:R-:W-:-:S04]  /*2900*/  UISETP.NE.AND UP0, UPT, UR4, 0x6, UPT ;  /* 0x000000060400788c */ /* 0x000fc8000bf05270 */
[----:B------:R-:W-:Y:S02]  /*2910*/  USEL UR6, URZ, 0x1, UP0 ;  /* 0x00000001ff067887 */ /* 0x000fe40008000000 */
[----:B------:R-:W-:-:S04]  /*2920*/  USEL UR4, UR4, URZ, UP0 ;  /* 0x000000ff04047287 */ /* 0x000fc80008000000 */
[----:B------:R-:W-:Y:S01]  /*2930*/  ULEA UR5, UR4, UR13, 0x3 ;  /* 0x0000000d04057291 */ /* 0x000fe2000f8e18ff */
[----:B-1----:R-:W-:-:S04]  /*2940*/  LOP3.LUT R2, R12, UR6, RZ, 0x3c, !PT ;  /* 0x000000060c027c12 */ /* 0x002fc8000f8e3cff */
[----:B------:R-:W-:-:S04]  /*2950*/  SHF.L.U32 R3, R2, 0x1f, RZ ;  /* 0x0000001f02037819 */ /* 0x000fc800000006ff */
[----:B------:R-:W1:Y:S02]  /*2960*/  SYNCS.PHASECHK.TRANS64.TRYWAIT P0, [UR5], R3 ;  /* 0x00000003ff0075a7 */ /* 0x000e640008001105 */
[----:B-1----:R-:W-:Y:S05]  /*2970*/  @!P0 BRA `(.L_x_44) ;  /* 0x0000005000a08947 */ /* 0x002fea0003800000 */
.L_x_131:
[----:B------:R-:W-:-:S04]  /*2980*/  UIADD3 UR4, UPT, UPT, UR4, 0x1, URZ ;  /* 0x0000000104047890 */ /* 0x000fc8000fffe0ff */
[----:B------:R-:W-:-:S04]  /*2990*/  UISETP.NE.AND UP0, UPT, UR4, 0x6, UPT ;  /* 0x000000060400788c */ /* 0x000fc8000bf05270 */
[----:B------:R-:W-:Y:S02]  /*29a0*/  USEL UR6, URZ, 0x1, UP0 ;  /* 0x00000001ff067887 */ /* 0x000fe40008000000 */
[----:B------:R-:W-:-:S04]  /*29b0*/  USEL UR4, UR4, URZ, UP0 ;  /* 0x000000ff04047287 */ /* 0x000fc80008000000 */
[----:B------:R-:W-:Y:S01]  /*29c0*/  ULEA UR5, UR4, UR13, 0x3 ;  /* 0x0000000d04057291 */ /* 0x000fe2000f8e18ff */
[----:B------:R-:W-:-:S04]  /*29d0*/  LOP3.LUT R2, R2, UR6, RZ, 0x3c, !PT ;  /* 0x0000000602027c12 */ /* 0x000fc8000f8e3cff */
[----:B-1----:R-:W-:-:S04]  /*29e0*/  SHF.L.U32 R3, R2, 0x1f, RZ ;  /* 0x0000001f02037819 */ /* 0x002fc800000006ff */
[----:B------:R-:W1:Y:S02]  /*29f0*/  SYNCS.PHASECHK.TRANS64.TRYWAIT P0, [UR5], R3 ;  /* 0x00000003ff0075a7 */ /* 0x000e640008001105 */
[----:B-1----:R-:W-:Y:S05]  /*2a00*/  @!P0 BRA `(.L_x_45) ;  /* 0x0000005000948947 */ /* 0x002fea0003800000 */
.L_x_133:
        /* <DEDUP_REMOVED lines=9> */
.L_x_135:
        /* <DEDUP_REMOVED lines=9> */
.L_x_137:
[----:B------:R-:W-:-:S04]  /*2b30*/  UIADD3 UR4, UPT, UPT, UR4, 0x1, URZ ;  /* 0x0000000104047890 */ /* 0x000fc8000fffe0ff */
[----:B------:R-:W-:-:S04]  /*2b40*/  UISETP.NE.AND UP0, UPT, UR4, 0x6, UPT ;  /* 0x000000060400788c */ /* 0x000fc8000bf05270 */
[----:B------:R-:W-:Y:S02]  /*2b50*/  USEL UR5, URZ, 0x1, UP0 ;  /* 0x00000001ff057887 */ /* 0x000fe40008000000 */
[----:B------:R-:W-:-:S04]  /*2b60*/  USEL UR4, UR4, URZ, UP0 ;  /* 0x000000ff04047287 */ /* 0x000fc80008000000 */
[----:B------:R-:W-:Y:S01]  /*2b70*/  ULEA UR4, UR4, UR13, 0x3 ;  /* 0x0000000d04047291 */ /* 0x000fe2000f8e18ff */
[----:B------:R-:W-:-:S04]  /*2b80*/  LOP3.LUT R2, R2, UR5, RZ, 0x3c, !PT ;  /* 0x0000000502027c12 */ /* 0x000fc8000f8e3cff */
[----:B------:R-:W-:Y:S01]  /*2b90*/  SHF.L.U32 R2, R2, 0x1f, RZ ;  /* 0x0000001f02027819 */ /* 0x000fe200000006ff */
[----:B-1----:R-:W-:-:S07]  /*2ba0*/  IMAD.U32 R0, RZ, RZ, UR4 ;  /* 0x00000004ff007e24 */ /* 0x002fce000f8e00ff */
.L_x_48:
[----:B-1----:R1:W2:Y:S02]  /*2bb0*/  SYNCS.PHASECHK.TRANS64.TRYWAIT P0, [R0+URZ], R2 ;  /* 0x00000002000075a7 */ /* 0x0022a400080011ff */
[----:B--2---:R-:W-:Y:S05]  /*2bc0*/  @!P0 NANOSLEEP.SYNCS 0x989680 ;  /* 0x009896800000895d */ /* 0x004fea0003900000 */
[----:B------:R-:W2:Y:S02]  /*2bd0*/  @!P0 SYNCS.PHASECHK.TRANS64 P0, [R0+URZ], R2 ;  /* 0x00000002000085a7 */ /* 0x000ea400080010ff */
[----:B--2---:R-:W-:Y:S05]  /*2be0*/  @P0 EXIT ;  /* 0x000000000000094d */ /* 0x004fea0003800000 */
[----:B------:R-:W-:Y:S05]  /*2bf0*/  BRA `(.L_x_48) ;  /* 0xfffffffc00ec7947 */ /* 0x000fea000383ffff */
.L_x_22:
[----:B------:R-:W-:-:S04]  /*2c00*/  UISETP.NE.AND UP0, UPT, UR54, URZ, UPT ;  /* 0x000000ff3600728c */ /* 0x000fc8000bf05270 */
[----:B------:R-:W-:-:S09]  /*2c10*/  UISETP.NE.OR UP0, UPT, UR18, 0x1, UP0 ;  /* 0x000000011200788c */ /* 0x000fd20008705670 */
[----:B------:R-:W-:Y:S05]  /*2c20*/  BRA.U UP0, `(.L_x_49) ;  /* 0x0000000500487547 */ /* 0x000fea000b800000 */
[----:B------:R-:W-:Y:S01]  /*2c30*/  ISETP.GE.U32.AND P2, PT, R0, 0x2, PT ;  /* 0x000000020000780c */ /* 0x000fe20003f46070 */
[----:B------:R-:W-:Y:S01]  /*2c40*/  IMAD.MOV.U32 R12, RZ, RZ, 0x1 ;  /* 0x00000001ff0c7424 */ /* 0x000fe200078e00ff */
[----:B------:R-:W-:Y:S02]  /*2c50*/  CS2R R10, SRZ ;  /* 0x00000000000a7805 */ /* 0x000fe4000001ff00 */
[----:B------:R-:W-:Y:S01]  /*2c60*/  CS2R R8, SRZ ;  /* 0x0000000000087805 */ /* 0x000fe2000001ff00 */
[----:B------:R-:W-:Y:S01]  /*2c70*/  UMOV UR6, 0x400 ;  /* 0x0000040000067882 */ /* 0x000fe20000000000 */
[----:B------:R-:W-:Y:S01]  /*2c80*/  UMOV UR5, URZ ;  /* 0x000000ff00057c82 */ /* 0x000fe20008000000 */
[----:B------:R-:W-:-:S12]  /*2c90*/  ULEA UR6, UR54, UR6, 0x18 ;  /* 0x0000000636067291 */ /* 0x000fd8000f8ec0ff */
.L_x_53:
[----:B------:R-:W-:Y:S02]  /*2ca0*/  LEA R2, R8, UR6, 0x3 ;  /* 0x0000000608027c11 */ /* 0x000fe4000f8e18ff */
[----:B------:R-:W-:-:S03]  /*2cb0*/  SHF.L.U32 R4, R9, 0x1f, RZ ;  /* 0x0000001f09047819 */ /* 0x000fc600000006ff */
[----:B------:R-:W-:Y:S01]  /*2cc0*/  VIADD R5, R2, 0x110 ;  /* 0x0000011002057836 */ /* 0x000fe20000000000 */
[----:B------:R-:W2:Y:S02]  /*2cd0*/  SYNCS.PHASECHK.TRANS64.TRYWAIT P0, [R2+URZ+0x100], R4 ;  /* 0x00010004020075a7 */ /* 0x000ea400080011ff */
[----:B--2---:R-:W-:Y:S05]  /*2ce0*/  @!P0 BRA `(.L_x_50) ;  /* 0x0000005000248947 */ /* 0x004fea0003800000 */
.L_x_138:
[----:B------:R-:W-:Y:S01]  /*2cf0*/  ULEA UR4, UR5, UR6, 0x3 ;  /* 0x0000000605047291 */ /* 0x000fe2000f8e18ff */
[----:B--2---:R-:W-:Y:S01]  /*2d00*/  PRMT R2, RZ, 0x654, R5 ;  /* 0x00000654ff027816 */ /* 0x004fe20000000005 */
[----:B------:R-:W-:Y:S01]  /*2d10*/  @!P2 IMAD.MOV.U32 R4, RZ, RZ, 0x10 ;  /* 0x00000010ff04a424 */ /* 0x000fe200078e00ff */
[----:B------:R-:W-:Y:S01]  /*2d20*/  SHF.L.U32 R5, R12, 0x1f, RZ ;  /* 0x0000001f0c057819 */ /* 0x000fe200000006ff */
[----:B------:R-:W-:Y:S01]  /*2d30*/  UIADD3 UR7, UPT, UPT, UR4, 0xa0, URZ ;  /* 0x000000a004077890 */ /* 0x000fe2000fffe0ff */
[----:B------:R2:W-:Y:S05]  /*2d40*/  SYNCS.ARRIVE.TRANS64.RED.A1T0 RZ, [R2+URZ], RZ ;  /* 0x000000ff02ff79a7 */ /* 0x0005ea00081004ff */
[----:B------:R-:W-:Y:S01]  /*2d50*/  IMAD.U32 R6, RZ, RZ, UR7 ;  /* 0x00000007ff067e24 */ /* 0x000fe2000f8e00ff */
[----:B------:R-:W3:Y:S04]  /*2d60*/  SYNCS.PHASECHK.TRANS64.TRYWAIT P0, [UR4+0xb0], R5 ;  /* 0x0000b005ff0075a7 */ /* 0x000ee80008001104 */
[----:B------:R-:W-:Y:S01]  /*2d70*/  PRMT R6, R0, 0x654, R6 ;  /* 0x0000065400067816 */ /* 0x000fe20000000006 */
[----:B--23--:R-:W-:Y:S06]  /*2d80*/  @!P0 BRA `(.L_x_51) ;  /* 0x0000005000108947 */ /* 0x00cfec0003800000 */
.L_x_140:
[----:B------:R-:W-:Y:S01]  /*2d90*/  ULEA UR8, UR5, UR6, 0x4 ;  /* 0x0000000605087291 */ /* 0x000fe2000f8e20ff */
[----:B------:R-:W-:Y:S01]  /*2da0*/  SEL R3, R6, R3, !P2 ;  /* 0x0000000306037207 */ /* 0x000fe20005000000 */
[----:B------:R-:W-:Y:S01]  /*2db0*/  UIADD3 UR9, UPT, UPT, UR4, 0xa0, URZ ;  /* 0x000000a004097890 */ /* 0x000fe2000fffe0ff */
[----:B--2---:R-:W-:Y:S01]  /*2dc0*/  LEA R2, R11, UR6, 0x3 ;  /* 0x000000060b027c11 */ /* 0x004fe2000f8e18ff */
[----:B------:R-:W-:Y:S01]  /*2dd0*/  UIADD3 UR8, UPT, UPT, UR8, 0x130, URZ ;  /* 0x0000013008087890 */ /* 0x000fe2000fffe0ff */
[----:B------:R2:W-:Y:S01]  /*2de0*/  @!P2 SYNCS.ARRIVE.TRANS64.RED RZ, [R3+URZ], R4 ;  /* 0x0000000403ffa9a7 */ /* 0x0005e200080004ff */
[----:B------:R-:W-:Y:S01]  /*2df0*/  UIADD3 UR4, UPT, UPT, UR5, 0x1, URZ ;  /* 0x0000000105047890 */ /* 0x000fe2000fffe0ff */
[----:B------:R-:W-:-:S03]  /*2e00*/  VIADD R8, R8, 0x1 ;  /* 0x0000000108087836 */ /* 0x000fc60000000000 */
[----:B------:R-:W-:Y:S02]  /*2e10*/  UISETP.NE.AND UP0, UPT, UR4, 0x2, UPT ;  /* 0x000000020400788c */ /* 0x000fe4000bf05270 */
[----:B------:R-:W-:Y:S01]  /*2e20*/  ISETP.NE.AND P0, PT, R8, 0x2, PT ;  /* 0x000000020800780c */ /* 0x000fe20003f05270 */
[----:B------:R-:W-:Y:S06]  /*2e30*/  UGETNEXTWORKID.BROADCAST [UR8], [UR9] ;  /* 0x00000000080073ca */ /* 0x000fec0008000100 */
[----:B------:R-:W-:Y:S02]  /*2e40*/  USEL UR7, URZ, 0x1, UP0 ;  /* 0x00000001ff077887 */ /* 0x000fe40008000000 */
[----:B------:R-:W-:-:S04]  /*2e50*/  USEL UR5, UR4, URZ, UP0 ;  /* 0x000000ff04057287 */ /* 0x000fc80008000000 */
[----:B------:R-:W-:Y:S02]  /*2e60*/  LOP3.LUT R12, R12, UR7, RZ, 0x3c, !PT ;  /* 0x000000070c0c7c12 */ /* 0x000fe4000f8e3cff */
[----:B--2---:R-:W-:-:S04]  /*2e70*/  SHF.L.U32 R4, R10, 0x1f, RZ ;  /* 0x0000001f0a047819 */ /* 0x004fc800000006ff */
[----:B------:R-:W2:Y:S02]  /*2e80*/  SYNCS.PHASECHK.TRANS64.TRYWAIT P1, [R2+URZ+0xa0], R4 ;  /* 0x0000a004020075a7 */ /* 0x000ea400080211ff */
[----:B--2---:R-:W-:Y:S05]  /*2e90*/  @!P1 BRA `(.L_x_52) ;  /* 0x0000004c00e49947 */ /* 0x004fea0003800000 */
.L_x_141:
[C---:B--2---:R-:W-:Y:S01]  /*2ea0*/  LEA R4, R11.reuse, UR6, 0x4 ;  /* 0x000000060b047c11 */ /* 0x044fe2000f8e20ff */
[----:B------:R-:W-:Y:S01]  /*2eb0*/  VIADD R2, R2, 0xb0 ;  /* 0x000000b002027836 */ /* 0x000fe20000000000 */
[----:B------:R-:W-:Y:S01]  /*2ec0*/  SEL R8, R8, RZ, P0 ;  /* 0x000000ff08087207 */ /* 0x000fe20000000000 */
[----:B------:R-:W-:-:S03]  /*2ed0*/  VIADD R11, R11, 0x1 ;  /* 0x000000010b0b7836 */ /* 0x000fc60000000000 */
[----:B------:R-:W2:Y:S01]  /*2ee0*/  LDS.128 R4, [R4+0x130] ;  /* 0x0001300004047984 */ /* 0x000ea20000000c00 */
[----:B------:R-:W-:Y:S02]  /*2ef0*/  PRMT R2, RZ, 0x654, R2 ;  /* 0x00000654ff027816 */ /* 0x000fe40000000002 */
[C---:B------:R-:W-:Y:S01]  /*2f00*/  ISETP.NE.AND P1, PT, R11.reuse, 0x2, PT ;  /* 0x000000020b00780c */ /* 0x040fe20003f25270 */
[----:B------:R-:W-:Y:S01]  /*2f10*/  @!PT LDS RZ, [RZ] ;  /* 0x00000000fffff984 */ /* 0x000fe20000000800 */
[----:B------:R-:W-:Y:S01]  /*2f20*/  @!PT LDS RZ, [RZ] ;  /* 0x00000000fffff984 */ /* 0x000fe20000000800 */
[----:B------:R-:W-:Y:S01]  /*2f30*/  @!PT LDS RZ, [RZ] ;  /* 0x00000000fffff984 */ /* 0x000fe20000000800 */
[----:B------:R-:W-:Y:S01]  /*2f40*/  @!PT LDS RZ, [RZ] ;  /* 0x00000000fffff984 */ /* 0x000fe20000000800 */
[----:B------:R3:W-:Y:S06]  /*2f50*/  MEMBAR.ALL.CTA ;  /* 0x0000000000007992 */ /* 0x0007ec0000008000 */
[----:B---3--:R-:W3:Y:S01]  /*2f60*/  FENCE.VIEW.ASYNC.S ;  /* 0x00000000000073c6 */ /* 0x008ee20000000000 */
[----:B------:R-:W-:Y:S01]  /*2f70*/  SEL R11, R11, RZ, P1 ;  /* 0x000000ff0b0b7207 */ /* 0x000fe20000800000 */
[----:B---3--:R3:W-:Y:S01]  /*2f80*/  SYNCS.ARRIVE.TRANS64.RED.A1T0 RZ, [R2+URZ], RZ ;  /* 0x000000ff02ff79a7 */ /* 0x0087e200081004ff */
[----:B--2---:R-:W-:-:S02]  /*2f90*/  LOP3.LUT P3, RZ, R6, 0x1, RZ, 0xc0, !PT ;  /* 0x0000000106ff7812 */ /* 0x004fc4000786c0ff */
[----:B------:R-:W-:-:S04]  /*2fa0*/  SEL R4, RZ, 0x1, P1 ;  /* 0x00000001ff047807 */ /* 0x000fc80000800000 */
[----:B------:R-:W-:Y:S02]  /*2fb0*/  LOP3.LUT R10, R10, R4, RZ, 0x3c, !PT ;  /* 0x000000040a0a7212 */ /* 0x000fe400078e3cff */
[----:B---3--:R-:W-:-:S04]  /*2fc0*/  SEL R2, RZ, 0x1, P0 ;  /* 0x00000001ff027807 */ /* 0x008fc80000000000 */
[----:B------:R-:W-:Y:S01]  /*2fd0*/  LOP3.LUT R9, R9, R2, RZ, 0x3c, !PT ;  /* 0x0000000209097212 */ /* 0x000fe200078e3cff */
[----:B------:R-:W-:Y:S06]  /*2fe0*/  @P3 BRA `(.L_x_53) ;  /* 0xfffffffc002c3947 */ /* 0x000fec000383ffff */
[----:B------:R-:W-:Y:S01]  /*2ff0*/  ULEA UR4, UR5, UR6, 0x3 ;  /* 0x0000000605047291 */ /* 0x000fe2000f8e18ff */
[----:B------:R-:W-:-:S08]  /*3000*/  SHF.L.U32 R2, R12, 0x1f, RZ ;  /* 0x0000001f0c027819 */ /* 0x000fd000000006ff */
[----:B------:R-:W2:Y:S02]  /*3010*/  SYNCS.PHASECHK.TRANS64 P0, [UR4+0xb0], R2 ;  /* 0x0000b002ff0075a7 */ /* 0x000ea40008001004 */
[----:B--2---:R-:W-:Y:S05]  /*3020*/  @P0 BRA `(.L_x_54) ;  /* 0x0000000000080947 */ /* 0x004fea0003800000 */
[----:B------:R-:W2:Y:S02]  /*3030*/  SYNCS.PHASECHK.TRANS64.TRYWAIT P0, [UR4+0xb0], R2 ;  /* 0x0000b002ff0075a7 */ /* 0x000ea40008001104 */
[----:B--2---:R-:W-:Y:S05]  /*3040*/  @!P0 BRA `(.L_x_55) ;  /* 0x0000004c008c8947 */ /* 0x004fea0003800000 */
.L_x_54:
[----:B------:R-:W-:-:S04]  /*3050*/  UIADD3 UR7, UPT, UPT, UR5, 0x1, URZ ;  /* 0x0000000105077890 */ /* 0x000fc8000fffe0ff */
[----:B------:R-:W-:-:S04]  /*3060*/  UISETP.NE.AND UP0, UPT, UR7, 0x2, UPT ;  /* 0x000000020700788c */ /* 0x000fc8000bf05270 */
[----:B------:R-:W-:Y:S02]  /*3070*/  USEL UR8, URZ, 0x1, UP0 ;  /* 0x00000001ff087887 */ /* 0x000fe40008000000 */
[----:B------:R-:W-:-:S04]  /*3080*/  USEL UR7, UR7, URZ, UP0 ;  /* 0x000000ff07077287 */ /* 0x000fc80008000000 */
[----:B------:R-:W-:Y:S01]  /*3090*/  ULEA UR7, UR7, UR6, 0x3 ;  /* 0x0000000607077291 */ /* 0x000fe2000f8e18ff */
[----:B--2---:R-:W-:-:S04]  /*30a0*/  LOP3.LUT R2, R12, UR8, RZ, 0x3c, !PT ;  /* 0x000000080c027c12 */ /* 0x004fc8000f8e3cff */
[----:B------:R-:W-:-:S04]  /*30b0*/  SHF.L.U32 R0, R2, 0x1f, RZ ;  /* 0x0000001f02007819 */ /* 0x000fc800000006ff */
[----:B------:R-:W2:Y:S02]  /*30c0*/  SYNCS.PHASECHK.TRANS64 P0, [UR7+0xb0], R0 ;  /* 0x0000b000ff0075a7 */ /* 0x000ea40008001007 */
[----:B-12---:R-:W-:Y:S05]  /*30d0*/  @P0 EXIT ;  /* 0x000000000000094d */ /* 0x006fea0003800000 */
[----:B------:R-:W-:Y:S02]  /*30e0*/  SHF.L.U32 R2, R2, 0x1f, RZ ;  /* 0x0000001f02027819 */ /* 0x000fe400000006ff */
[----:B------:R-:W-:-:S07]  /*30f0*/  MOV R0, UR7 ;  /* 0x0000000700007c02 */ /* 0x000fce0008000f00 */
.L_x_56:
[----:B-1----:R1:W2:Y:S02]  /*3100*/  SYNCS.PHASECHK.TRANS64.TRYWAIT P0, [R0+URZ+0xb0], R2 ;  /* 0x0000b002000075a7 */ /* 0x0022a400080011ff */
[----:B--2---:R-:W-:Y:S05]  /*3110*/  @!P0 NANOSLEEP.SYNCS 0x989680 ;  /* 0x009896800000895d */ /* 0x004fea0003900000 */
[----:B------:R-:W2:Y:S02]  /*3120*/  @!P0 SYNCS.PHASECHK.TRANS64 P0, [R0+URZ+0xb0], R2 ;  /* 0x0000b002000085a7 */ /* 0x000ea400080010ff */
[----:B--2---:R-:W-:Y:S05]  /*3130*/  @P0 EXIT ;  /* 0x000000000000094d */ /* 0x004fea0003800000 */
[----:B------:R-:W-:Y:S05]  /*3140*/  BRA `(.L_x_56) ;  /* 0xfffffffc00ec7947 */ /* 0x000fea000383ffff */
.L_x_49:
[----:B------:R-:W-:Y:S05]  /*3150*/  BRA.U UP4, `(.L_x_57) ;  /* 0x0000001104447547 */ /* 0x000fea000b800000 */
[----:B------:R-:W-:Y:S01]  /*3160*/  UMOV UR4, 0x40 ;  /* 0x0000004000047882 */ /* 0x000fe20000000000 */
[----:B------:R-:W-:Y:S01]  /*3170*/  NOP ;  /* 0x0000000000007918 */ /* 0x000fe20000000000 */
[----:B------:R-:W-:Y:S01]  /*3180*/  ULEA UR5, UR54, UR4, 0x18 ;  /* 0x0000000436057291 */ /* 0x000fe2000f8ec0ff */
[----:B------:R-:W-:Y:S02]  /*3190*/  UMOV UR6, 0x400 ;  /* 0x0000040000067882 */ /* 0x000fe40000000000 */
[----:B------:R-:W-:-:S06]  /*31a0*/  ULEA UR6, UR54, UR6, 0x18 ;  /* 0x0000000636067291 */ /* 0x000fcc000f8ec0ff */
[----:B------:R-:W2:Y:S02]  /*31b0*/  LDS.U8 R0, [UR5+0x1c] ;  /* 0x00001c05ff007984 */ /* 0x000ea40008000000 */
[----:B--2---:R-:W-:-:S13]  /*31c0*/  ISETP.NE.AND P0, PT, R0, RZ, PT ;  /* 0x000000ff0000720c */ /* 0x004fda0003f05270 */
[----:B------:R-:W-:Y:S05]  /*31d0*/  @P0 BRA `(.L_x_58) ;  /* 0x0000000000580947 */ /* 0x000fea0003800000 */
[----:B------:R-:W-:-:S13]  /*31e0*/  ELECT P0, URZ, PT ;  /* 0x0000000000ff782f */ /* 0x000fda0003800000 */
[----:B------:R-:W-:Y:S05]  /*31f0*/  @!P0 BRA `(.L_x_59) ;  /* 0x0000000000608947 */ /* 0x000fea0003800000 */
[----:B------:R-:W-:Y:S01]  /*3200*/  UMOV UR4, 0x10 ;  /* 0x0000001000047882 */ /* 0x000fe20000000000 */
[----:B------:R-:W-:Y:S01]  /*3210*/  HFMA2 R0, -RZ, RZ, 0, 5.9604644775390625e-08 ;  /* 0x00000001ff007431 */ /* 0x000fe200000001ff */
[----:B------:R-:W-:-:S03]  /*3220*/  MOV R3, 0xffff ;  /* 0x0000ffff00037802 */ /* 0x000fc60000000f00 */
[----:B------:R-:W-:Y:S04]  /*3230*/  DEPBAR.LE SB2, 0x36 ;  /* 0x0000ad800000791a */ /* 0x000fe80000000000 */
[----:B------:R-:W2:Y:S02]  /*3240*/  UTCATOMSWS.FIND_AND_SET.ALIGN UP0, UR4, UR4 ;  /* 0x00000004000475e3 */ /* 0x000ea40008000800 */
[----:B--2---:R-:W-:Y:S01]  /*3250*/  MOV R4, UR4 ;  /* 0x0000000400047c02 */ /* 0x004fe20008000f00 */
[----:B------:R-:W-:Y:S06]  /*3260*/  BRA.U UP0, `(.L_x_60) ;  /* 0x0000000100187547 */ /* 0x000fec000b800000 */
.L_x_61:
[----:B------:R-:W-:Y:S05]  /*3270*/  NANOSLEEP 0x64 ;  /* 0x000000640000795d */ /* 0x000fea0003800000 */
[----:B------:R-:W-:-:S05]  /*3280*/  UMOV UR4, 0x10 ;  /* 0x0000001000047882 */ /* 0x000fca0000000000 */
[----:B------:R-:W-:Y:S04]  /*3290*/  DEPBAR.LE SB2, 0x36 ;  /* 0x0000ad800000791a */ /* 0x000fe80000000000 */
[----:B------:R-:W2:Y:S02]  /*32a0*/  UTCATOMSWS.FIND_AND_SET.ALIGN UP0, UR4, UR4 ;  /* 0x00000004000475e3 */ /* 0x000ea40008000800 */
[----:B--2---:R-:W-:Y:S01]  /*32b0*/  MOV R4, UR4 ;  /* 0x0000000400047c02 */ /* 0x004fe20008000f00 */
[----:B------:R-:W-:Y:S05]  /*32c0*/  BRA.U !UP0, `(.L_x_61) ;  /* 0xfffffffd08e87547 */ /* 0x000fea000b83ffff */
.L_x_60:
[-C--:B------:R-:W-:Y:S02]  /*32d0*/  SHF.L.U32 R3, R3, R4.reuse, RZ ;  /* 0x0000000403037219 */ /* 0x080fe400000006ff */
[----:B------:R-:W-:Y:S01]  /*32e0*/  SHF.L.U32 R0, R0, R4, RZ ;  /* 0x0000000400007219 */ /* 0x000fe200000006ff */
[----:B------:R-:W-:Y:S02]  /*32f0*/  IMAD.SHL.U32 R4, R4, 0x20, RZ ;  /* 0x0000002004047824 */ /* 0x000fe400078e00ff */
[----:B------:R2:W-:Y:S04]  /*3300*/  ATOMS.OR RZ, [UR5+0x14], R3 ;  /* 0x00001403ffff798c */ /* 0x0005e8000b000005 */
[----:B------:R2:W-:Y:S04]  /*3310*/  ATOMS.OR RZ, [UR5+0x18], R0 ;  /* 0x00001800ffff798c */ /* 0x0005e8000b000005 */
[----:B------:R2:W-:Y:S01]  /*3320*/  STS [UR6+0x150], R4 ;  /* 0x00015004ff007988 */ /* 0x0005e20008000806 */
[----:B------:R-:W-:Y:S05]  /*3330*/  BRA `(.L_x_59) ;  /* 0x0000000000107947 */ /* 0x000fea0003800000 */
.L_x_58:
[----:B------:R-:W-:Y:S02]  /*3340*/  MOV R0, 0xffffffff ;  /* 0xffffffff00007802 */ /* 0x000fe40000000f00 */
[----:B------:R-:W-:-:S03]  /*3350*/  MOV R4, 0x3380 ;  /* 0x0000338000047802 */ /* 0x000fc60000000f00 */
[----:B------:R2:W-:Y:S04]  /*3360*/  STS [UR6+0x150], R0 ;  /* 0x00015000ff007988 */ /* 0x0005e80008000806 */
[----:B-12--5:R-:W-:Y:S05]  /*3370*/  CALL.REL.NOINC `($__internal_1_$__cuda_sm10x_tcgen05_guardrail_trap_phase_invalid_during_alloc) ;  /* 0x0000005000647944 */ /* 0x026fea0003c00000 */
.L_x_59:
[----:B------:R-:W-:Y:S05]  /*3380*/  WARPSYNC.ALL ;  /* 0x0000000000007948 */ /* 0x000fea0003800000 */
[----:B------:R-:W3:Y:S01]  /*3390*/  S2UR UR4, SR_CgaCtaId ;  /* 0x00000000000479c3 */ /* 0x000ee20000008800 */
[----:B------:R-:W-:Y:S01]  /*33a0*/  UMOV UR41, 0x400 ;  /* 0x0000040000297882 */ /* 0x000fe20000000000 */
[----:B------:R-:W-:-:S06]  /*33b0*/  NOP ;  /* 0x0000000000007918 */ /* 0x000fcc0000000000 */
[----:B------:R-:W-:Y:S06]  /*33c0*/  BAR.ARV 0x6, 0xa0 ;  /* 0x0182800000007b1d */ /* 0x000fec0000002000 */
[----:B------:R-:W4:Y:S01]  /*33d0*/  LDCU UR6, c[0x0][0x38c] ;  /* 0x00007180ff0677ac */ /* 0x000f220008000800 */
[----:B------:R-:W-:Y:S01]  /*33e0*/  LOP3.LUT R2, R2, 0xffff, RZ, 0xc0, !PT ;  /* 0x0000ffff02027812 */ /* 0x000fe200078ec0ff */
[----:B------:R-:W-:Y:S01]  /*33f0*/  IMAD.MOV.U32 R11, RZ, RZ, 0x1 ;  /* 0x00000001ff0b7424 */ /* 0x000fe200078e00ff */
[----:B------:R-:W-:Y:S01]  /*3400*/  CS2R R8, SRZ ;  /* 0x0000000000087805 */ /* 0x000fe2000001ff00 */
[----:B------:R-:W1:Y:S01]  /*3410*/  LDCU UR7, c[0x0][0x38c] ;  /* 0x00007180ff0777ac */ /* 0x000e620008000800 */
[----:B------:R-:W-:Y:S01]  /*3420*/  R2UR UR42, R2 ;  /* 0x00000000022a72ca */ /* 0x000fe200000e0000 */
[----:B------:R-:W-:Y:S01]  /*3430*/  IMAD.MOV.U32 R10, RZ, RZ, RZ ;  /* 0x000000ffff0a7224 */ /* 0x000fe200078e00ff */
[----:B------:R-:W-:Y:S01]  /*3440*/  UMOV UR45, URZ ;  /* 0x000000ff002d7c82 */ /* 0x000fe20008000000 */
[----:B------:R-:W-:Y:S01]  /*3450*/  UMOV UR39, URZ ;  /* 0x000000ff00277c82 */ /* 0x000fe20008000000 */
[----:B---3--:R-:W-:Y:S01]  /*3460*/  ULEA UR41, UR4, UR41, 0x18 ;  /* 0x0000002904297291 */ /* 0x008fe2000f8ec0ff */
[----:B------:R-:W-:Y:S01]  /*3470*/  UMOV UR62, 0x0 ;  /* 0x00000000003e7882 */ /* 0x000fe20000000000 */
[----:B------:R-:W-:-:S02]  /*3480*/  UMOV UR63, 0x4100010 ;  /* 0x04100010003f7882 */ /* 0x000fc40000000000 */
[----:B------:R-:W-:Y:S02]  /*3490*/  UIADD3 UR5, UPT, UPT, UR41, 0x3400, URZ ;  /* 0x0000340029057890 */ /* 0x000fe4000fffe0ff */
[----:B------:R-:W-:Y:S02]  /*34a0*/  UIADD3 UR4, UPT, UPT, UR41, 0x1b400, URZ ;  /* 0x0001b40029047890 */ /* 0x000fe4000fffe0ff */
[----:B----4-:R-:W-:Y:S01]  /*34b0*/  UIADD3 UR6, UPT, UPT, UR6, 0x7f, URZ ;  /* 0x0000007f06067890 */ /* 0x010fe2000fffe0ff */
[----:B--2---:R-:W2:Y:S01]  /*34c0*/  LDS R0, [UR41+0x150] ;  /* 0x00015029ff007984 */ /* 0x004ea20008000800 */
[----:B------:R-:W-:Y:S02]  /*34d0*/  USHF.R.U32.HI UR5, URZ, 0x4, UR5 ;  /* 0x00000004ff057899 */ /* 0x000fe40008011605 */
[----:B------:R-:W-:Y:S02]  /*34e0*/  USHF.R.S32.HI UR47, URZ, 0x1f, UR6 ;  /* 0x0000001fff2f7899 */ /* 0x000fe40008011406 */
[----:B------:R-:W-:-:S02]  /*34f0*/  USHF.R.U32.HI UR4, URZ, 0x4, UR4 ;  /* 0x00000004ff047899 */ /* 0x000fc40008011604 */
[----:B------:R-:W-:Y:S02]  /*3500*/  ULEA.HI UR47, UR47, UR6, URZ, 0x7 ;  /* 0x000000062f2f7291 */ /* 0x000fe4000f8f38ff */
[----:B------:R-:W-:Y:S02]  /*3510*/  ULOP3.LUT UR5, UR5, 0x3fff, URZ, 0xc0, !UPT ;  /* 0x00003fff05057892 */ /* 0x000fe4000f8ec0ff */
[----:B------:R-:W-:Y:S02]  /*3520*/  USHF.R.S32.HI UR47, URZ, 0x7, UR47 ;  /* 0x00000007ff2f7899 */ /* 0x000fe4000801142f */
[----:B------:R-:W-:Y:S02]  /*3530*/  ULOP3.LUT UR4, UR4, 0x3fff, URZ, 0xc0, !UPT ;  /* 0x00003fff04047892 */ /* 0x000fe4000f8ec0ff */
[----:B------:R-:W-:Y:S01]  /*3540*/  UISETP.LT.AND UP0, UPT, UR47, 0x1, UPT ;  /* 0x000000012f00788c */ /* 0x000fe2000bf01270 */
[----:B------:R-:W-:Y:S01]  /*3550*/  UMOV UR60, 0x0 ;  /* 0x00000000003c7882 */ /* 0x000fe20000000000 */
[----:B------:R-:W-:-:S02]  /*3560*/  UMOV UR61, 0x4100010 ;  /* 0x04100010003d7882 */ /* 0x000fc40000000000 */
[----:B------:R-:W-:Y:S01]  /*3570*/  USEL UR64, UR47, 0x1, !UP0 ;  /* 0x000000012f407887 */ /* 0x000fe2000c000000 */
[----:B------:R-:W-:Y:S01]  /*3580*/  UMOV UR58, 0x0 ;  /* 0x00000000003a7882 */ /* 0x000fe20000000000 */
[----:B------:R-:W-:Y:S01]  /*3590*/  UMOV UR59, 0x4100010 ;  /* 0x04100010003b7882 */ /* 0x000fe20000000000 */
[----:B------:R-:W-:Y:S01]  /*35a0*/  UMOV UR56, 0x0 ;  /* 0x0000000000387882 */ /* 0x000fe20000000000 */
[----:B------:R-:W-:Y:S01]  /*35b0*/  UMOV UR57, 0x4100010 ;  /* 0x0410001000397882 */ /* 0x000fe20000000000 */
[----:B------:R-:W-:Y:S01]  /*35c0*/  UMOV UR54, 0x0 ;  /* 0x0000000000367882 */ /* 0x000fe20000000000 */
[----:B------:R-:W-:Y:S01]  /*35d0*/  UMOV UR55, 0x4100010 ;  /* 0x0410001000377882 */ /* 0x000fe20000000000 */
[----:B------:R-:W-:Y:S01]  /*35e0*/  UMOV UR52, 0x0 ;  /* 0x0000000000347882 */ /* 0x000fe20000000000 */
[----:B------:R-:W-:Y:S01]  /*35f0*/  UMOV UR53, 0x4100010 ;  /* 0x0410001000357882 */ /* 0x000fe20000000000 */
[----:B------:R-:W-:Y:S02]  /*3600*/  ULOP3.LUT UR43, UR5, 0x10000, URZ, 0xfc, !UPT ;  /* 0x00010000052b7892 */ /* 0x000fe4000f8efcff */
[----:B------:R-:W-:-:S02]  /*3610*/  ULOP3.LUT UR44, UR4, 0x10000, URZ, 0xfc, !UPT ;  /* 0x00010000042c7892 */ /* 0x000fc4000f8efcff */
[----:B------:R-:W-:Y:S02]  /*3620*/  UIADD3 UR64, UPT, UPT, -UR64, URZ, URZ ;  /* 0x000000ff40407290 */ /* 0x000fe4000fffe1ff */
[----:B-1----:R-:W-:Y:S01]  /*3630*/  UISETP.GE.AND UP4, UPT, UR7, 0x1, UPT ;  /* 0x000000010700788c */ /* 0x002fe2000bf86270 */
[----:B------:R-:W-:Y:S01]  /*3640*/  UMOV UR50, 0x0 ;  /* 0x0000000000327882 */ /* 0x000fe20000000000 */
[----:B------:R-:W-:Y:S01]  /*3650*/  UMOV UR51, 0x4100010 ;  /* 0x0410001000337882 */ /* 0x000fe20000000000 */
[----:B------:R-:W-:Y:S01]  /*3660*/  UMOV UR48, 0x0 ;  /* 0x0000000000307882 */ /* 0x000fe20000000000 */
[----:B--2---:R-:W-:Y:S01]  /*3670*/  R2UR UR65, R0 ;  /* 0x00000000004172ca */ /* 0x004fe200000e0000 */
[----:B------:R-:W-:-:S14]  /*3680*/  UMOV UR49, 0x4100010 ;  /* 0x0410001000317882 */ /* 0x000fdc0000000000 */
.L_x_68:
[----:B------:R-:W-:Y:S02]  /*3690*/  LEA R0, R10, UR41, 0x3 ;  /* 0x000000290a007c11 */ /* 0x000fe4000f8e18ff */
[----:B------:R-:W-:Y:S02]  /*36a0*/  SHF.L.U32 R2, R9, 0x1f, RZ ;  /* 0x0000001f09027819 */ /* 0x000fe400000006ff */
[----:B------:R-:W-:Y:S01]  /*36b0*/  PLOP3.LUT P0, PT, PT, PT, UP4, 0x80, 0x8 ;  /* 0x000000000008781c */ /* 0x000fe20003f0f048 */
[----:B------:R-:W-:Y:S01]  /*36c0*/  VIADD R3, R0, 0xb0 ;  /* 0x000000b000037836 */ /* 0x000fe20000000000 */
[----:B-1----:R-:W1:Y:S02]  /*36d0*/  SYNCS.PHASECHK.TRANS64.TRYWAIT P1, [R0+URZ+0xa0], R2 ;  /* 0x0000a002000075a7 */ /* 0x002e6400080211ff */
[----:B-1-3--:R-:W-:Y:S09]  /*36e0*/  @!P1 BRA `(.L_x_62) ;  /* 0x0000004400fc9947 */ /* 0x00aff20003800000 */
.L_x_143:
[----:B------:R-:W-:Y:S01]  /*36f0*/  LEA R4, R10, UR41, 0x4 ;  /* 0x000000290a047c11 */ /* 0x000fe2000f8e20ff */
[----:B------:R-:W-:Y:S01]  /*3700*/  @UP4 ULEA UR4, UR39, UR41, 0x3 ;  /* 0x0000002927044291 */ /* 0x000fe2000f8e18ff */
[----:B------:R-:W-:Y:S01]  /*3710*/  PLOP3.LUT P2, PT, PT, PT, PT, 0x80, 0x8 ;  /* 0x000000000008781c */ /* 0x000fe20003f4f070 */
[----:B------:R-:W-:Y:S01]  /*3720*/  ULEA UR46, UR45, UR41, 0x3 ;  /* 0x000000292d2e7291 */ /* 0x000fe2000f8e18ff */
[----:B------:R-:W-:Y:S02]  /*3730*/  PRMT R3, RZ, 0x654, R3 ;  /* 0x00000654ff037816 */ /* 0x000fe40000000003 */
[----:B------:R-:W2:Y:S01]  /*3740*/  LDS.128 R4, [R4+0x130] ;  /* 0x0001300004047984 */ /* 0x000ea20000000c00 */
[----:B-1----:R-:W-:Y:S02]  /*3750*/  @P0 SHF.L.U32 R2, R8, 0x1f, RZ ;  /* 0x0000001f08020819 */ /* 0x002fe400000006ff */
[----:B------:R-:W-:Y:S01]  /*3760*/  SHF.L.U32 R0, R11, 0x1f, RZ ;  /* 0x0000001f0b007819 */ /* 0x000fe200000006ff */
[----:B------:R-:W-:Y:S01]  /*3770*/  @!PT LDS RZ, [RZ] ;  /* 0x00000000fffff984 */ /* 0x000fe20000000800 */
[----:B------:R-:W-:Y:S01]  /*3780*/  @!PT LDS RZ, [RZ] ;  /* 0x00000000fffff984 */ /* 0x000fe20000000800 */
[----:B------:R-:W-:Y:S01]  /*3790*/  @!PT LDS RZ, [RZ] ;  /* 0x00000000fffff984 */ /* 0x000fe20000000800 */
[----:B------:R-:W-:Y:S01]  /*37a0*/  @!PT LDS RZ, [RZ] ;  /* 0x00000000fffff984 */ /* 0x000fe20000000800 */
[----:B------:R1:W-:Y:S06]  /*37b0*/  MEMBAR.ALL.CTA ;  /* 0x0000000000007992 */ /* 0x0003ec0000008000 */
[----:B-1----:R-:W1:Y:S02]  /*37c0*/  FENCE.VIEW.ASYNC.S ;  /* 0x00000000000073c6 */ /* 0x002e640000000000 */
[----:B-1----:R1:W-:Y:S01]  /*37d0*/  SYNCS.ARRIVE.TRANS64.RED.A1T0 RZ, [R3+URZ], RZ ;  /* 0x000000ff03ff79a7 */ /* 0x0023e200081004ff */
[----:B------:R1:W3:Y:S01]  /*37e0*/  @P0 SYNCS.PHASECHK.TRANS64.TRYWAIT P2, [UR4], R2 ;  /* 0x00000002ff0005a7 */ /* 0x0002e20008041104 */
[----:B------:R-:W-:Y:S01]  /*37f0*/  ULEA.HI UR4, UR45, UR45, URZ, 0x1 ;  /* 0x0000002d2d047291 */ /* 0x000fe2000f8f08ff */
[----:B--2---:R-:W-:-:S03]  /*3800*/  LOP3.LUT P1, RZ, R6, 0x1, RZ, 0xc0, !PT ;  /* 0x0000000106ff7812 */ /* 0x004fc6000782c0ff */
[----:B------:R-:W-:Y:S02]  /*3810*/  USHF.L.U32 UR5, UR4, 0x5, URZ ;  /* 0x0000000504057899 */ /* 0x000fe400080006ff */
[----:B------:R-:W-:Y:S02]  /*3820*/  ULOP3.LUT UR36, UR4, 0xffe, URZ, 0xc0, !UPT ;  /* 0x00000ffe04247892 */ /* 0x000fe4000f8ec0ff */
[----:B------:R-:W-:Y:S02]  /*3830*/  ULOP3.LUT UR4, UR5, 0xffffffc0, URZ, 0xc0, !UPT ;  /* 0xffffffc005047892 */ /* 0x000fe4000f8ec0ff */
[----:B------:R-:W-:Y:S02]  /*3840*/  UIADD3 UR36, UPT, UPT, -UR36, UR45, URZ ;  /* 0x0000002d24247290 */ /* 0x000fe4000fffe1ff */
[----:B------:R-:W-:Y:S01]  /*3850*/  UIADD3 UR4, UPT, UPT, UR65, UR4, URZ ;  /* 0x0000000441047290 */ /* 0x000fe2000fffe0ff */
[----:B------:R-:W2:Y:S03]  /*3860*/  SYNCS.PHASECHK.TRANS64.TRYWAIT P0, [UR46+0xe0], R0 ;  /* 0x0000e000ff0075a7 */ /* 0x000ea6000800112e */
[----:B------:R-:W-:Y:S01]  /*3870*/  ULEA UR36, UR36, UR4, 0x14 ;  /* 0x0000000424247291 */ /* 0x000fe2000f8ea0ff */
[----:B-123--:R-:W-:Y:S11]  /*3880*/  @!P0 BRA `(.L_x_63) ;  /* 0x0000004400a88947 */ /* 0x00eff60003800000 */
.L_x_145:
[----:B------:R-:W-:Y:S01]  /*3890*/  IADD3 R10, PT, PT, R10, 0x1, RZ ;  /* 0x000000010a0a7810 */ /* 0x000fe20007ffe0ff */
[----:B------:R-:W-:Y:S06]  /*38a0*/  BRA.U !UP4, `(.L_x_64) ;  /* 0x000000050c107547 */ /* 0x000fec000b800000 */
[----:B------:R-:W-:Y:S01]  /*38b0*/  UPLOP3.LUT UP2, UPT, UPT, UPT, UPT, 0x40, 0x4 ;  /* 0x000000000004789c */ /* 0x000fe20003f4e870 */
[----:B------:R-:W-:Y:S01]  /*38c0*/  UMOV UR38, UR64 ;  /* 0x0000004000267c82 */ /* 0x000fe20008000000 */
[----:B------:R-:W-:Y:S01]  /*38d0*/  UMOV UR37, UR47 ;  /* 0x0000002f00257c82 */ /* 0x000fe20008000000 */
[----:B------:R-:W-:-:S08]  /*38e0*/  UMOV UR5, UR39 ;  /* 0x0000002700057c82 */ /* 0x000fd00008000000 */
.L_x_67:
[----:B------:R-:W-:Y:S02]  /*38f0*/  UIADD3 UR38, UPT, UPT, UR38, 0x1, URZ ;  /* 0x0000000126267890 */ /* 0x000fe4000fffe0ff */
[----:B------:R-:W-:Y:S02]  /*3900*/  ULEA UR7, UR5, UR41, 0x3 ;  /* 0x0000002905077291 */ /* 0x000fe4000f8e18ff */
[----:B------:R-:W-:Y:S01]  /*3910*/  UISETP.NE.AND UP3, UPT, UR38, URZ, UPT ;  /* 0x000000ff2600728c */ /* 0x000fe2000bf65270 */
[----:B--23--:R-:W-:Y:S10]  /*3920*/  @P2 BRA `(.L_x_65) ;  /* 0x00000000000c2947 */ /* 0x00cff40003800000 */
[----:B-1----:R-:W-:Y:S04]  /*3930*/  SHF.L.U32 R2, R8, 0x1f, RZ ;  /* 0x0000001f08027819 */ /* 0x002fe800000006ff */
[----:B------:R-:W1:Y:S02]  /*3940*/  SYNCS.PHASECHK.TRANS64.TRYWAIT P0, [UR7], R2 ;  /* 0x00000002ff0075a7 */ /* 0x000e640008001107 */
[----:B-1----:R-:W-:Y:S05]  /*3950*/  @!P0 BRA `(.L_x_66) ;  /* 0x00000044008c8947 */ /* 0x002fea0003800000 */
.L_x_65:
[----:B------:R-:W-:Y:S01]  /*3960*/  UISETP.NE.AND UP0, UPT, UR37, 0x1, UPT ;  /* 0x000000012500788c */ /* 0x000fe2000bf05270 */
[----:B------:R-:W-:Y:S01]  /*3970*/  PLOP3.LUT P2, PT, PT, PT, PT, 0x80, 0x8 ;  /* 0x000000000008781c */ /* 0x000fe20003f4f070 */
[----:B------:R-:W-:Y:S02]  /*3980*/  UIADD3 UR4, UPT, UPT, UR5, 0x1, URZ ;  /* 0x0000000105047890 */ /* 0x000fe4000fffe0ff */
[----:B------:R-:W-:Y:S02]  /*3990*/  UIADD3 UR40, UPT, UPT, UR7, 0x30, URZ ;  /* 0x0000003007287890 */ /* 0x000fe4000fffe0ff */
[----:B------:R-:W-:Y:S01]  /*39a0*/  UISETP.NE.AND UP1, UPT, UR4, 0x6, UPT ;  /* 0x000000060400788c */ /* 0x000fe2000bf25270 */
[----:B------:R-:W-:Y:S01]  /*39b0*/  PLOP3.LUT P0, PT, PT, PT, UP0, 0x80, 0x8 ;  /* 0x000000000008781c */ /* 0x000fe20003f0f008 */
[----:B------:R-:W-:Y:S02]  /*39c0*/  UIADD3 UR37, UPT, UPT, UR37, -0x1, URZ ;  /* 0xffffffff25257890 */ /* 0x000fe4000fffe0ff */
[----:B------:R-:W-:Y:S02]  /*39d0*/  USEL UR6, URZ, 0x1, UP1 ;  /* 0x00000001ff067887 */ /* 0x000fe40008800000 */
[----:B------:R-:W-:Y:S01]  /*39e0*/  USEL UR39, UR4, URZ, UP1 ;  /* 0x000000ff04277287 */ /* 0x000fe20008800000 */
[----:B------:R-:W-:Y:S01]  /*39f0*/  UMOV UR7, 0x40004040 ;  /* 0x4000404000077882 */ /* 0x000fe20000000000 */
[----:B------:R-:W-:Y:S02]  /*3a00*/  UMOV UR35, 0x40004040 ;  /* 0x4000404000237882 */ /* 0x000fe40000000000 */
[----:B------:R-:W-:Y:S01]  /*3a10*/  @UP0 ULEA UR4, UR39, UR41, 0x3 ;  /* 0x0000002927040291 */ /* 0x000fe2000f8e18ff */
[----:B------:R-:W-:Y:S01]  /*3a20*/  LOP3.LUT R8, R8, UR6, RZ, 0x3c, !PT ;  /* 0x0000000608087c12 */ /* 0x000fe2000f8e3cff */
[----:B------:R-:W-:Y:S01]  /*3a30*/  ULEA UR6, UR5, UR44, 0xa ;  /* 0x0000002c05067291 */ /* 0x000fe2000f8e50ff */
[----:B------:R-:W-:Y:S02]  /*3a40*/  UMOV UR33, 0x40004040 ;  /* 0x4000404000217882 */ /* 0x000fe40000000000 */
[----:B-1----:R-:W-:Y:S01]  /*3a50*/  @P0 SHF.L.U32 R0, R8, 0x1f, RZ ;  /* 0x0000001f08000819 */ /* 0x002fe200000006ff */
[----:B------:R-:W-:Y:S02]  /*3a60*/  UIADD3 UR34, UPT, UPT, UR6, 0x2, URZ ;  /* 0x0000000206227890 */ /* 0x000fe4000fffe0ff */
[----:B------:R-:W-:Y:S01]  /*3a70*/  UIADD3 UR30, UPT, UPT, UR6, 0x4, URZ ;  /* 0x00000004061e7890 */ /* 0x000fe2000fffe0ff */
[----:B------:R2:W3:Y:S01]  /*3a80*/  @P0 SYNCS.PHASECHK.TRANS64.TRYWAIT P2, [UR4], R0 ;  /* 0x00000000ff0005a7 */ /* 0x0004e20008041104 */
[----:B------:R-:W-:Y:S02]  /*3a90*/  ULEA UR4, UR5, UR43, 0xa ;  /* 0x0000002b05047291 */ /* 0x000fe4000f8e50ff */
[----:B------:R-:W-:Y:S02]  /*3aa0*/  UIADD3 UR26, UPT, UPT, UR6, 0x6, URZ ;  /* 0x00000006061a7890 */ /* 0x000fe4000fffe0ff */
        /* <DEDUP_REMOVED lines=10> */
[----:B------:R-:W-:Y:S01]  /*3b50*/  UIADD3 UR8, UPT, UPT, UR4, 0x206, URZ ;  /* 0x0000020604087890 */ /* 0x000fe2000fffe0ff */
[----:B------:R-:W-:Y:S01]  /*3b60*/  UMOV UR5, 0x40004040 ;  /* 0x4000404000057882 */ /* 0x000fe20000000000 */
[----:B------:R-:W-:Y:S01]  /*3b70*/  UMOV UR31, 0x40004040 ;  /* 0x40004040001f7882 */ /* 0x000fe20000000000 */
[----:B------:R1:W-:Y:S01]  /*3b80*/  UTCHMMA gdesc[UR4], gdesc[UR6], tmem[UR36], tmem[UR62], idesc[UR63], UP2 ;  /* 0x00ff3e06040075ea */ /* 0x0003e20009000024 */
[----:B------:R-:W-:Y:S01]  /*3b90*/  UPLOP3.LUT UP2, UPT, UPT, UPT, UPT, 0x80, 0x8 ;  /* 0x000000000008789c */ /* 0x000fe20003f4f070 */
[----:B------:R2:W-:Y:S01]  /*3ba0*/  UTCHMMA gdesc[UR32], gdesc[UR34], tmem[UR36], tmem[UR60], idesc[UR61], UPT ;  /* 0x00ff3c22200075ea */ /* 0x0005e2000b800024 */
[----:B------:R-:W-:Y:S01]  /*3bb0*/  UMOV UR29, 0x40004040 ;  /* 0x40004040001d7882 */ /* 0x000fe20000000000 */
[----:B------:R-:W-:Y:S01]  /*3bc0*/  UMOV UR27, 0x40004040 ;  /* 0x40004040001b7882 */ /* 0x000fe20000000000 */
        /* <DEDUP_REMOVED lines=12> */
[----:B------:R-:W-:Y:S01]  /*3c90*/  UMOV UR9, 0x40004040 ;  /* 0x4000404000097882 */ /* 0x000fe20000000000 */
[----:B------:R2:W-:Y:S01]  /*3ca0*/  UTCHMMA gdesc[UR12], gdesc[UR14], tmem[UR36], tmem[UR50], idesc[UR51], UPT ;  /* 0x00ff320e0c0075ea */ /* 0x0005e2000b800024 */
[----:B------:R2:W-:Y:S01]  /*3cb0*/  UTCHMMA gdesc[UR8], gdesc[UR10], tmem[UR36], tmem[UR48], idesc[UR49], UPT ;  /* 0x00ff300a080075ea */ /* 0x0005e2000b800024 */
[----:B------:R2:W-:Y:S01]  /*3cc0*/  UTCBAR.MULTICAST [UR40], URZ, UR42 ;  /* 0x000000ff280073e9 */ /* 0x0005e2000800082a */
[----:B-1----:R-:W-:Y:S01]  /*3cd0*/  UMOV UR5, UR39 ;  /* 0x0000002700057c82 */ /* 0x002fe20008000000 */
[----:B------:R-:W-:Y:S05]  /*3ce0*/  BRA.U UP3, `(.L_x_67) ;  /* 0xfffffffd03007547 */ /* 0x000fea000b83ffff */
.L_x_64:
[----:B------:R-:W-:Y:S01]  /*3cf0*/  UIADD3 UR4, UPT, UPT, UR45, 0x1, URZ ;  /* 0x000000012d047890 */ /* 0x000fe2000fffe0ff */
[C---:B------:R-:W-:Y:S01]  /*3d00*/  ISETP.NE.AND P0, PT, R10.reuse, 0x2, PT ;  /* 0x000000020a00780c */ /* 0x040fe20003f05270 */
[----:B------:R-:W-:Y:S02]  /*3d10*/  UIADD3 UR5, UPT, UPT, UR46, 0xc0, URZ ;  /* 0x000000c02e057890 */ /* 0x000fe4000fffe0ff */
[----:B------:R-:W-:Y:S01]  /*3d20*/  UISETP.NE.AND UP0, UPT, UR4, 0x4, UPT ;  /* 0x000000040400788c */ /* 0x000fe2000bf05270 */
[----:B-12---:R-:W-:Y:S02]  /*3d30*/  SEL R0, RZ, 0x1, P0 ;  /* 0x00000001ff007807 */ /* 0x006fe40000000000 */
[----:B------:R-:W-:Y:S01]  /*3d40*/  SEL R10, R10, RZ, P0 ;  /* 0x000000ff0a0a7207 */ /* 0x000fe20000000000 */
[----:B------:R-:W-:Y:S01]  /*3d50*/  USEL UR6, URZ, 0x1, UP0 ;  /* 0x00000001ff067887 */ /* 0x000fe20008000000 */
[----:B------:R-:W-:Y:S01]  /*3d60*/  LOP3.LUT R9, R9, R0, RZ, 0x3c, !PT ;  /* 0x0000000009097212 */ /* 0x000fe200078e3cff */
[----:B------:R-:W-:Y:S01]  /*3d70*/  USEL UR45, UR4, URZ, UP0 ;  /* 0x000000ff042d7287 */ /* 0x000fe20008000000 */
[----:B------:R1:W-:Y:S03]  /*3d80*/  UTCBAR [UR5], URZ ;  /* 0x000000ff050073e9 */ /* 0x0003e600080000ff */
[----:B------:R-:W-:Y:S01]  /*3d90*/  LOP3.LUT R11, R11, UR6, RZ, 0x3c, !PT ;  /* 0x000000060b0b7c12 */ /* 0x000fe2000f8e3cff */
[----:B------:R-:W-:Y:S07]  /*3da0*/  @P1 BRA `(.L_x_68) ;  /* 0xfffffff800381947 */ /* 0x000fee000383ffff */
[----:B------:R-:W2:Y:S01]  /*3db0*/  S2UR UR8, SR_CgaCtaId ;  /* 0x00000000000879c3 */ /* 0x000ea20000008800 */
[----:B------:R-:W-:Y:S01]  /*3dc0*/  ELECT P0, URZ, PT ;  /* 0x0000000000ff782f */ /* 0x000fe20003800000 */
[----:B------:R-:W-:Y:S01]  /*3dd0*/  IMAD.MOV.U32 R0, RZ, RZ, 0x1 ;  /* 0x00000001ff007424 */ /* 0x000fe200078e00ff */
[----:B------:R-:W-:Y:S01]  /*3de0*/  UIADD3 UR41, UPT, UPT, UR41, 0xe0, URZ ;  /* 0x000000e029297890 */ /* 0x000fe2000fffe0ff */
[----:B------:R-:W-:Y:S01]  /*3df0*/  SHF.L.U32 R2, R11, 0x1f, RZ ;  /* 0x0000001f0b027819 */ /* 0x000fe200000006ff */
[----:B------:R-:W-:-:S03]  /*3e00*/  UMOV UR4, 0x40 ;  /* 0x0000004000047882 */ /* 0x000fc60000000000 */
[----:B------:R-:W-:Y:S01]  /*3e10*/  UVIRTCOUNT.DEALLOC.SMPOOL 0x80 ;  /* 0x000000800000784c */ /* 0x000fe20000000000 */
[----:B--2---:R-:W-:Y:S02]  /*3e20*/  ULEA UR8, UR8, UR4, 0x18 ;  /* 0x0000000408087291 */ /* 0x004fe4000f8ec0ff */
[----:B------:R-:W-:-:S07]  /*3e30*/  ULEA UR4, UR45, UR41, 0x3 ;  /* 0x000000292d047291 */ /* 0x000fce000f8e18ff */
[----:B------:R2:W-:Y:S02]  /*3e40*/  @P0 STS.U8 [UR8+0x1c], R0 ;  /* 0x00001c00ff000988 */ /* 0x0005e40008000008 */
[----:B------:R-:W4:Y:S02]  /*3e50*/  SYNCS.PHASECHK.TRANS64.TRYWAIT P0, [UR4], R2 ;  /* 0x00000002ff0075a7 */ /* 0x000f240008001104 */
[----:B--2-4-:R-:W-:Y:S05]  /*3e60*/  @!P0 BRA `(.L_x_69) ;  /* 0x0000004000608947 */ /* 0x014fea0003800000 */
.L_x_148:
[----:B------:R-:W-:-:S04]  /*3e70*/  UIADD3 UR4, UPT, UPT, UR45, 0x1, URZ ;  /* 0x000000012d047890 */ /* 0x000fc8000fffe0ff */
[----:B------:R-:W-:-:S04]  /*3e80*/  UISETP.NE.AND UP0, UPT, UR4, 0x4, UPT ;  /* 0x000000040400788c */ /* 0x000fc8000bf05270 */
[----:B------:R-:W-:Y:S02]  /*3e90*/  USEL UR6, URZ, 0x1, UP0 ;  /* 0x00000001ff067887 */ /* 0x000fe40008000000 */
[----:B------:R-:W-:-:S04]  /*3ea0*/  USEL UR4, UR4, URZ, UP0 ;  /* 0x000000ff04047287 */ /* 0x000fc80008000000 */
[----:B-1----:R-:W-:Y:S01]  /*3eb0*/  ULEA UR5, UR4, UR41, 0x3 ;  /* 0x0000002904057291 */ /* 0x002fe2000f8e18ff */
[----:B--2---:R-:W-:-:S04]  /*3ec0*/  LOP3.LUT R2, R11, UR6, RZ, 0x3c, !PT ;  /* 0x000000060b027c12 */ /* 0x004fc8000f8e3cff */
[----:B------:R-:W-:-:S04]  /*3ed0*/  SHF.L.U32 R3, R2, 0x1f, RZ ;  /* 0x0000001f02037819 */ /* 0x000fc800000006ff */
[----:B------:R-:W1:Y:S02]  /*3ee0*/  SYNCS.PHASECHK.TRANS64.TRYWAIT P0, [UR5], R3 ;  /* 0x00000003ff0075a7 */ /* 0x000e640008001105 */
[----:B-1----:R-:W-:Y:S05]  /*3ef0*/  @!P0 BRA `(.L_x_70) ;  /* 0x0000004000548947 */ /* 0x002fea0003800000 */
.L_x_150:
        /* <DEDUP_REMOVED lines=9> */
.L_x_152:
[----:B------:R-:W-:-:S04]  /*3f90*/  UIADD3 UR4, UPT, UPT, UR4, 0x1, URZ ;  /* 0x0000000104047890 */ /* 0x000fc8000fffe0ff */
[----:B------:R-:W-:-:S04]  /*3fa0*/  UISETP.NE.AND UP0, UPT, UR4, 0x4, UPT ;  /* 0x000000040400788c */ /* 0x000fc8000bf05270 */
[----:B------:R-:W-:Y:S02]  /*3fb0*/  USEL UR5, URZ, 0x1, UP0 ;  /* 0x00000001ff057887 */ /* 0x000fe40008000000 */
[----:B------:R-:W-:-:S04]  /*3fc0*/  USEL UR4, UR4, URZ, UP0 ;  /* 0x000000ff04047287 */ /* 0x000fc80008000000 */
[----:B------:R-:W-:Y:S01]  /*3fd0*/  ULEA UR4, UR4, UR41, 0x3 ;  /* 0x0000002904047291 */ /* 0x000fe2000f8e18ff */
[----:B------:R-:W-:-:S04]  /*3fe0*/  LOP3.LUT R2, R2, UR5, RZ, 0x3c, !PT ;  /* 0x0000000502027c12 */ /* 0x000fc8000f8e3cff */
[----:B------:R-:W-:-:S04]  /*3ff0*/  SHF.L.U32 R2, R2, 0x1f, RZ ;  /* 0x0000001f02027819 */ /* 0x000fc800000006ff */
[----:B------:R-:W2:Y:S02]  /*4000*/  SYNCS.PHASECHK.TRANS64.TRYWAIT P0, [UR4], R2 ;  /* 0x00000002ff0075a7 */ /* 0x000ea40008001104 */
[----:B--2---:R-:W-:Y:S05]  /*4010*/  @!P0 BRA `(.L_x_72) ;  /* 0x00000040003c8947 */ /* 0x004fea0003800000 */
.L_x_154:
[----:B------:R-:W-:Y:S01]  /*4020*/  NOP ;  /* 0x0000000000007918 */ /* 0x000fe20000000000 */
[----:B-1----:R-:W1:Y:S01]  /*4030*/  LDS R0, [UR8+0x14] ;  /* 0x00001408ff007984 */ /* 0x002e620008000800 */
[----:B------:R-:W-:Y:S01]  /*4040*/  ULOP3.LUT UR4, UR65, 0xffff, URZ, 0xc0, !UPT ;  /* 0x0000ffff41047892 */ /* 0x000fe2000f8ec0ff */
[----:B------:R-:W-:Y:S01]  /*4050*/  UMOV UR5, 0xffff ;  /* 0x0000ffff00057882 */ /* 0x000fe20000000000 */
[----:B------:R-:W-:Y:S02]  /*4060*/  UMOV UR6, 0x1 ;  /* 0x0000000100067882 */ /* 0x000fe40000000000 */
[----:B------:R-:W-:-:S04]  /*4070*/  USHF.R.U32.HI UR4, URZ, 0x5, UR4 ;  /* 0x00000005ff047899 */ /* 0x000fc80008011604 */
[----:B------:R-:W-:Y:S02]  /*4080*/  USHF.L.U32 UR5, UR5, UR4, URZ ;  /* 0x0000000405057299 */ /* 0x000fe400080006ff */
[----:B------:R-:W-:-:S04]  /*4090*/  USHF.L.U32 UR4, UR6, UR4, URZ ;  /* 0x0000000406047299 */ /* 0x000fc800080006ff */
[----:B-1----:R-:W-:-:S04]  /*40a0*/  LOP3.LUT R0, R0, UR5, RZ, 0xc0, !PT ;  /* 0x0000000500007c12 */ /* 0x002fc8000f8ec0ff */
[----:B------:R-:W-:-:S13]  /*40b0*/  ISETP.NE.AND P0, PT, R0, UR5, PT ;  /* 0x0000000500007c0c */ /* 0x000fda000bf05270 */
[----:B------:R-:W-:Y:S05]  /*40c0*/  @P0 BRA `(.L_x_73) ;  /* 0x0000000000580947 */ /* 0x000fea0003800000 */
[----:B------:R-:W1:Y:S02]  /*40d0*/  LDS R0, [UR8+0x18] ;  /* 0x00001808ff007984 */ /* 0x000e640008000800 */
[----:B-1----:R-:W-:-:S04]  /*40e0*/  LOP3.LUT R0, R0, UR4, RZ, 0xc0, !PT ;  /* 0x0000000400007c12 */ /* 0x002fc8000f8ec0ff */
[----:B------:R-:W-:-:S13]  /*40f0*/  ISETP.NE.AND P0, PT, R0, UR4, PT ;  /* 0x0000000400007c0c */ /* 0x000fda000bf05270 */
[----:B------:R-:W-:Y:S05]  /*4100*/  @P0 BRA `(.L_x_74) ;  /* 0x00000000003c0947 */ /* 0x000fea0003800000 */
[----:B------:R-:W1:Y:S01]  /*4110*/  S2R R2, SR_LANEID ;  /* 0x0000000000027919 */ /* 0x000e620000000000 */
[----:B------:R-:W-:-:S06]  /*4120*/  ULOP3.LUT UR5, URZ, UR5, URZ, 0x33, !UPT ;  /* 0x00000005ff057292 */ /* 0x000fcc000f8e33ff */
[----:B------:R-:W-:-:S04]  /*4130*/  IMAD.U32 R0, RZ, RZ, UR5 ;  /* 0x00000005ff007e24 */ /* 0x000fc8000f8e00ff */
[----:B------:R2:W4:Y:S02]  /*4140*/  REDUX UR7, R0 ;  /* 0x00000000000773c4 */ /* 0x0005240000000000 */
[----:B------:R1:W-:Y:S01]  /*4150*/  UTCATOMSWS.AND URZ, UR5 ;  /* 0x0000000500ff79e3 */ /* 0x0003e20008000000 */
[----:B--2---:R-:W-:Y:S01]  /*4160*/  LOP3.LUT R0, RZ, UR4, RZ, 0x33, !PT ;  /* 0x00000004ff007c12 */ /* 0x004fe2000f8e33ff */
[----:B------:R-:W-:Y:S02]  /*4170*/  VOTEU.ANY UR4, UPT, PT ;  /* 0x0000000000047886 */ /* 0x000fe400038e0100 */
[----:B------:R-:W-:Y:S02]  /*4180*/  UFLO.U32 UR4, UR4 ;  /* 0x00000004000472bd */ /* 0x000fe400080e0000 */
[----:B------:R-:W2:Y:S04]  /*4190*/  REDUX UR6, R0 ;  /* 0x00000000000673c4 */ /* 0x000ea80000000000 */
[----:B-1----:R-:W-:-:S02]  /*41a0*/  ISETP.EQ.U32.AND P0, PT, R2, UR4, PT ;  /* 0x0000000402007c0c */ /* 0x002fc4000bf02070 */
[----:B----4-:R-:W-:-:S11]  /*41b0*/  MOV R2, UR7 ;  /* 0x0000000700027c02 */ /* 0x010fd60008000f00 */
[----:B------:R1:W-:Y:S01]  /*41c0*/  @P0 ATOMS.AND RZ, [UR8+0x14], R2 ;  /* 0x00001402ffff098c */ /* 0x0003e2000a800008 */
[----:B--2---:R-:W-:-:S05]  /*41d0*/  IMAD.U32 R0, RZ, RZ, UR6 ;  /* 0x00000006ff007e24 */ /* 0x004fca000f8e00ff */
[----:B------:R1:W-:Y:S01]  /*41e0*/  @P0 ATOMS.AND RZ, [UR8+0x18], R0 ;  /* 0x00001800ffff098c */ /* 0x0003e2000a800008 */
[----:B------:R-:W-:Y:S05]  /*41f0*/  BRA `(.L_x_75) ;  /* 0x0000000000147947 */ /* 0x000fea0003800000 */
.L_x_74:
[----:B------:R-:W-:Y:S02]  /*4200*/  MOV R2, 0x4220 ;  /* 0x0000422000027802 */ /* 0x000fe40000000f00 */
[----:B---3-5:R-:W-:Y:S05]  /*4210*/  CALL.REL.NOINC `($__internal_0_$__cuda_sm10x_tcgen05_guardrail_trap_col_being_dealloced_not_returned_by_alloc) ;  /* 0x0000004000b07944 */ /* 0x028fea0003c00000 */
[----:B------:R-:W-:Y:S05]  /*4220*/  BRA `(.L_x_75) ;  /* 0x0000000000087947 */ /* 0x000fea0003800000 */
.L_x_73:
[----:B------:R-:W-:Y:S02]  /*4230*/  MOV R2, 0x4250 ;  /* 0x0000425000027802 */ /* 0x000fe40000000f00 */
[----:B---3-5:R-:W-:Y:S05]  /*4240*/  CALL.REL.NOINC `($__internal_2_$__cuda_sm10x_tcgen05_guardrail_trap_unallocated_columns_being_dealloced) ;  /* 0x0000004000bc7944 */ /* 0x028fea0003c00000 */
.L_x_75:
[----:B------:R-:W-:Y:S01]  /*4250*/  NOP ;  /* 0x0000000000007918 */ /* 0x000fe20000000000 */
[----:B------:R-:W-:Y:S05]  /*4260*/  EXIT ;  /* 0x000000000000794d */ /* 0x000fea0003800000 */
.L_x_57:
[----:B------:R-:W-:-:S09]  /*4270*/  UISETP.NE.OR UP0, UPT, UR18, 0x3, !UP3 ;  /* 0x000000031200788c */ /* 0x000fd2000df05670 */
[----:B------:R-:W-:Y:S05]  /*4280*/  BRA.U UP0, `(.L_x_76) ;  /* 0x0000001100247547 */ /* 0x000fea000b800000 */
[----:B------:R-:W2:Y:S01]  /*4290*/  LDCU.64 UR4, c[0x0][0x888] ;  /* 0x00011100ff0477ac */ /* 0x000ea20008000a00 */
[----:B------:R-:W3:Y:S01]  /*42a0*/  LDC.64 R12, c[0x0][0x348] ;  /* 0x0000d200ff0c7b82 */ /* 0x000ee20000000a00 */
[----:B------:R-:W-:Y:S02]  /*42b0*/  HFMA2 R9, -RZ, RZ, 0, 0 ;  /* 0x00000000ff097431 */ /* 0x000fe400000001ff */
[----:B------:R-:W-:Y:S01]  /*42c0*/  IMAD.MOV.U32 R11, RZ, RZ, 0x1 ;  /* 0x00000001ff0b7424 */ /* 0x000fe200078e00ff */
[----:B------:R-:W4:Y:S01]  /*42d0*/  LDCU UR37, c[0x0][0x370] ;  /* 0x00006e00ff2577ac */ /* 0x000f220008000800 */
[----:B------:R-:W-:Y:S01]  /*42e0*/  IMAD.MOV.U32 R10, RZ, RZ, RZ ;  /* 0x000000ffff0a7224 */ /* 0x000fe200078e00ff */
[----:B------:R-:W-:Y:S01]  /*42f0*/  MOV R3, 0x1000 ;  /* 0x0000100000037802 */ /* 0x000fe20000000f00 */
[----:B------:R-:W4:Y:S01]  /*4300*/  LDCU.128 UR32, c[0x0][0xb10] ;  /* 0x00016200ff2077ac */ /* 0x000f220008000c00 */
[----:B------:R-:W1:Y:S01]  /*4310*/  LDCU UR29, c[0x0][0x374] ;  /* 0x00006e80ff1d77ac */ /* 0x000e620008000800 */
[----:B------:R-:W1:Y:S01]  /*4320*/  LDCU.64 UR30, c[0x0][0x890] ;  /* 0x00011200ff1e77ac */ /* 0x000e620008000a00 */
[----:B--2---:R-:W-:Y:S01]  /*4330*/  UISETP.NE.U32.AND UP0, UPT, UR4, URZ, UPT ;  /* 0x000000ff0400728c */ /* 0x004fe2000bf05070 */
[----:B------:R-:W2:Y:S01]  /*4340*/  LDCU UR15, c[0x0][0xb0c] ;  /* 0x00016180ff0f77ac */ /* 0x000ea20008000800 */
[----:B------:R-:W3:Y:S01]  /*4350*/  LDCU UR41, c[0x0][0xb20] ;  /* 0x00016400ff2977ac */ /* 0x000ee20008000800 */
[----:B------:R-:W3:Y:S01]  /*4360*/  LDCU UR4, c[0x0][0xb30] ;  /* 0x00016600ff0477ac */ /* 0x000ee20008000800 */
[----:B----4-:R-:W-:-:S02]  /*4370*/  UIMAD.WIDE.U32 UR6, UR37, UR32, URZ ;  /* 0x00000020250672a5 */ /* 0x010fc4000f8e00ff */
[----:B-1----:R-:W-:Y:S02]  /*4380*/  UIMAD.WIDE.U32 UR8, UR29, UR35, URZ ;  /* 0x000000231d0872a5 */ /* 0x002fe4000f8e00ff */
[----:B------:R-:W-:Y:S02]  /*4390*/  USEL UR40, URZ, 0x1, UP5 ;  /* 0x00000001ff287887 */ /* 0x000fe4000a800000 */
[----:B------:R-:W-:Y:S02]  /*43a0*/  UISETP.NE.U32.AND UP6, UPT, UR30, URZ, UPT ;  /* 0x000000ff1e00728c */ /* 0x000fe4000bfc5070 */
[----:B------:R-:W-:Y:S01]  /*43b0*/  UISETP.NE.AND.EX UP5, UPT, UR5, URZ, UPT, UP0 ;  /* 0x000000ff0500728c */ /* 0x000fe2000bfa5300 */
[----:B------:R-:W-:Y:S01]  /*43c0*/  UMOV UR24, 0x400 ;  /* 0x0000040000187882 */ /* 0x000fe20000000000 */
[----:B------:R-:W-:Y:S01]  /*43d0*/  UISETP.NE.AND UP0, UPT, UR42, 0x1, UPT ;  /* 0x000000012a00788c */ /* 0x000fe2000bf05270 */
[----:B------:R-:W-:Y:S01]  /*43e0*/  UMOV UR6, UR7 ;  /* 0x0000000700067c82 */ /* 0x000fe20008000000 */
[----:B------:R-:W-:Y:S01]  /*43f0*/  UMOV UR38, UR9 ;  /* 0x0000000900267c82 */ /* 0x000fe20008000000 */
[----:B--2---:R-:W-:Y:S01]  /*4400*/  UISETP.NE.AND UP0, UPT, UR15, 0x1, UPT ;  /* 0x000000010f00788c */ /* 0x004fe2000bf05270 */
[----:B------:R-:W-:Y:S01]  /*4410*/  UMOV UR25, URZ ;  /* 0x000000ff00197c82 */ /* 0x000fe20008000000 */
[----:B------:R-:W-:-:S02]  /*4420*/  UPLOP3.LUT UP4, UPT, UPT, UPT, UPT, 0x40, 0x4 ;  /* 0x000000000004789c */ /* 0x000fc40003f8e870 */
[----:B------:R-:W-:Y:S01]  /*4430*/  UISETP.GE.AND UP2, UPT, UR42, 0x1, UPT ;  /* 0x000000012a00788c */ /* 0x000fe2000bf46270 */
[----:B------:R-:W1:Y:S01]  /*4440*/  LDCU.64 UR16, c[0x0][0xb28] ;  /* 0x00016500ff1077ac */ /* 0x000e620008000a00 */
[----:B------:R-:W-:Y:S02]  /*4450*/  ULEA UR24, UR54, UR24, 0x18 ;  /* 0x0000001836187291 */ /* 0x000fe4000f8ec0ff */
[----:B------:R-:W-:Y:S02]  /*4460*/  UISETP.NE.AND.EX UP6, UPT, UR31, URZ, UPT, UP6 ;  /* 0x000000ff1f00728c */ /* 0x000fe4000bfc5360 */
[----:B------:R-:W-:Y:S02]  /*4470*/  USHF.R.U32.HI UR39, URZ, UR33, UR6 ;  /* 0x00000021ff277299 */ /* 0x000fe40008011606 */
[----:B---3--:R-:W-:Y:S02]  /*4480*/  USHF.R.U32.HI UR38, URZ, UR41, UR38 ;  /* 0x00000029ff267299 */ /* 0x008fe40008011626 */
[----:B------:R-:W-:-:S02]  /*4490*/  UISETP.NE.AND UP0, UPT, UR34, 0x1, UPT ;  /* 0x000000012200788c */ /* 0x000fc4000bf05270 */
[----:B------:R-:W-:-:S11]  /*44a0*/  UISETP.NE.AND UP3, UPT, UR4, 0x1, UPT ;  /* 0x000000010400788c */ /* 0x000fd6000bf65270 */
.L_x_85:
[C---:B------:R-:W-:Y:S02]  /*44b0*/  LEA R8, R10.reuse, UR24, 0x3 ;  /* 0x000000180a087c11 */ /* 0x040fe4000f8e18ff */
[----:B------:R-:W-:Y:S02]  /*44c0*/  SHF.L.U32 R0, R9, 0x1f, RZ ;  /* 0x0000001f09007819 */ /* 0x000fe400000006ff */
[----:B------:R-:W-:Y:S02]  /*44d0*/  LEA R4, R10, UR24, 0x4 ;  /* 0x000000180a047c11 */ /* 0x000fe4000f8e20ff */
[----:B--2---:R-:W2:Y:S02]  /*44e0*/  SYNCS.PHASECHK.TRANS64.TRYWAIT P0, [R8+URZ+0xa0], R0 ;  /* 0x0000a000080075a7 */ /* 0x004ea400080011ff */
[----:B--2---:R-:W-:Y:S05]  /*44f0*/  @!P0 BRA `(.L_x_77) ;  /* 0x0000003c001c8947 */ /* 0x004fea0003800000 */
.L_x_155:
[----:B------:R-:W3:Y:S01]  /*4500*/  LDS.128 R4, [R4+0x130] ;  /* 0x0001300004047984 */ /* 0x000ee20000000c00 */
[----:B------:R-:W-:Y:S01]  /*4510*/  UISETP.GE.AND UP0, UPT, UR42, 0x1, UPT ;  /* 0x000000012a00788c */ /* 0x000fe2000bf06270 */
[----:B------:R-:W-:Y:S01]  /*4520*/  @!PT LDS RZ, [RZ] ;  /* 0x00000000fffff984 */ /* 0x000fe20000000800 */
[----:B------:R-:W-:Y:S01]  /*4530*/  @!PT LDS RZ, [RZ] ;  /* 0x00000000fffff984 */ /* 0x000fe20000000800 */
[----:B------:R-:W-:Y:S01]  /*4540*/  @!PT LDS RZ, [RZ] ;  /* 0x00000000fffff984 */ /* 0x000fe20000000800 */
[----:B------:R-:W-:Y:S01]  /*4550*/  @!PT LDS RZ, [RZ] ;  /* 0x00000000fffff984 */ /* 0x000fe20000000800 */
[----:B------:R4:W-:Y:S06]  /*4560*/  MEMBAR.ALL.CTA ;  /* 0x0000000000007992 */ /* 0x0009ec0000008000 */
[----:B----4-:R-:W4:Y:S01]  /*4570*/  FENCE.VIEW.ASYNC.S ;  /* 0x00000000000073c6 */ /* 0x010f220000000000 */
[----:B---3--:R-:W-:Y:S11]  /*4580*/  LOP3.LUT P0, RZ, R6, 0x1, RZ, 0xc0, !PT ;  /* 0x0000000106ff7812 */ /* 0x008ff6000780c0ff */
[----:B------:R-:W-:Y:S02]  /*4590*/  @!UPT UIADD3 URZ, UPT, UPT, URZ, URZ, URZ ;  /* 0x000000fffffff290 */ /* 0x000fe4000fffe0ff */
[----:B----4-:R-:W-:Y:S01]  /*45a0*/  VOTEU.ANY UP2, P0 ;  /* 0x0000000000ff7886 */ /* 0x010fe20000040100 */
[----:B------:R-:W-:Y:S11]  /*45b0*/  PLOP3.LUT P0, PT, PT, PT, UP2, 0x80, 0x8 ;  /* 0x000000000008781c */ /* 0x000ff60003f0f028 */
[----:B------:R-:W-:Y:S02]  /*45c0*/  @!UPT UIADD3 URZ, UPT, UPT, URZ, URZ, URZ ;  /* 0x000000fffffff290 */ /* 0x000fe4000fffe0ff */
[----:B--2---:R-:W-:Y:S02]  /*45d0*/  @P0 SHF.R.U32.HI R0, RZ, 0x10, R5 ;  /* 0x00000010ff000819 */ /* 0x004fe40000011605 */
[----:B------:R-:W-:Y:S02]  /*45e0*/  @P0 MOV R2, R4 ;  /* 0x0000000400020202 */ /* 0x000fe40000000f00 */
[----:B------:R-:W-:Y:S01]  /*45f0*/  @P0 R2UR UR4, R0 ;  /* 0x00000000000402ca */ /* 0x000fe200000e0000 */
[----:B------:R-:W-:Y:S01]  /*4600*/  VIADD R0, R8, 0xb0 ;  /* 0x000000b008007836 */ /* 0x000fe20000000000 */
[----:B------:R-:W-:Y:S02]  /*4610*/  @P0 LOP3.LUT R4, R5, 0xffff, RZ, 0xc0, !PT ;  /* 0x0000ffff05040812 */ /* 0x000fe400078ec0ff */
[----:B------:R-:W-:Y:S02]  /*4620*/  @P0 R2UR UR6, R2 ;  /* 0x00000000020602ca */ /* 0x000fe400000e0000 */
[----:B------:R-:W-:Y:S02]  /*4630*/  PRMT R0, RZ, 0x654, R0 ;  /* 0x00000654ff007816 */ /* 0x000fe40000000000 */
[----:B------:R-:W-:Y:S02]  /*4640*/  @P0 R2UR UR5, R4 ;  /* 0x00000000040502ca */ /* 0x000fe400000e0000 */
[----:B------:R2:W-:Y:S03]  /*4650*/  SYNCS.ARRIVE.TRANS64.RED.A1T0 RZ, [R0+URZ], RZ ;  /* 0x000000ff00ff79a7 */ /* 0x0005e600081004ff */
[----:B------:R-:W-:Y:S04]  /*4660*/  @UP2 UMOV UR28, UR4 ;  /* 0x00000004001c2c82 */ /* 0x000fe80008000000 */
[----:B------:R-:W-:Y:S04]  /*4670*/  @UP2 UMOV UR14, UR6 ;  /* 0x00000006000e2c82 */ /* 0x000fe80008000000 */
[----:B------:R-:W-:Y:S01]  /*4680*/  @UP2 UMOV UR13, UR5 ;  /* 0x00000005000d2c82 */ /* 0x000fe20008000000 */
[----:B------:R-:W-:Y:S05]  /*4690*/  BRA.U !UP0, `(.L_x_78) ;  /* 0x0000000108c07547 */ /* 0x000fea000b800000 */
[----:B------:R-:W-:Y:S02]  /*46a0*/  UIMAD.WIDE.U32 UR8, UR13, UR35, URZ ;  /* 0x000000230d0872a5 */ /* 0x000fe4000f8e00ff */
[----:B------:R-:W-:Y:S02]  /*46b0*/  UP2UR UR12, UPR, URZ, 0x4 ;  /* 0x00000004ff0c7883 */ /* 0x000fe40008000000 */
[----:B------:R-:W-:Y:S02]  /*46c0*/  UISETP.NE.AND UP2, UPT, UR34, 0x1, UPT ;  /* 0x000000012200788c */ /* 0x000fe4000bf45270 */
[----:B------:R-:W-:Y:S02]  /*46d0*/  UIMAD.WIDE.U32 UR10, UR14, UR32, URZ ;  /* 0x000000200e0a72a5 */ /* 0x000fe4000f8e00ff */
[----:B------:R-:W-:Y:S02]  /*46e0*/  USEL UR4, UR29, UR38, !UP2 ;  /* 0x000000261d047287 */ /* 0x000fe4000d000000 */
[----:B------:R-:W-:Y:S02]  /*46f0*/  UISETP.NE.AND UP0, UPT, UR15, 0x1, UPT ;  /* 0x000000010f00788c */ /* 0x000fe4000bf05270 */
[----:B------:R-:W-:Y:S02]  /*4700*/  UP2UR UR22, UPR, URZ, 0x2 ;  /* 0x00000002ff167883 */ /* 0x000fe40008000000 */
[----:B------:R-:W-:Y:S02]  /*4710*/  UISETP.NE.AND UP1, UPT, UR42, 0x1, UPT ;  /* 0x000000012a00788c */ /* 0x000fe4000bf25270 */
[----:B-1----:R-:W-:Y:S02]  /*4720*/  UIMAD.WIDE.U32 UR18, UR4, UR16, URZ ;  /* 0x00000010041272a5 */ /* 0x002fe4000f8e00ff */
[----:B------:R-:W-:Y:S01]  /*4730*/  USEL UR7, UR37, UR39, !UP0 ;  /* 0x0000002725077287 */ /* 0x000fe2000c000000 */
[----:B------:R-:W-:Y:S02]  /*4740*/  UMOV UR5, UR9 ;  /* 0x0000000900057c82 */ /* 0x000fe40008000000 */
[----:B------:R-:W-:Y:S02]  /*4750*/  USHF.R.U32.HI UR6, URZ, UR41, UR5 ;  /* 0x00000029ff067299 */ /* 0x000fe40008011605 */
[----:B------:R-:W-:Y:S02]  /*4760*/  UIMAD.WIDE.U32 UR20, UR7, UR16, URZ ;  /* 0x00000010071472a5 */ /* 0x000fe4000f8e00ff */
[----:B------:R-:W-:Y:S02]  /*4770*/  USEL UR6, UR13, UR6, !UP2 ;  /* 0x000000060d067287 */ /* 0x000fe4000d000000 */
[----:B------:R-:W-:Y:S01]  /*4780*/  UISETP.NE.AND UP2, UPT, UR12, URZ, UPT ;  /* 0x000000ff0c00728c */ /* 0x000fe2000bf45270 */
[----:B------:R-:W-:Y:S01]  /*4790*/  UMOV UR5, UR11 ;  /* 0x0000000b00057c82 */ /* 0x000fe20008000000 */
[----:B------:R-:W-:Y:S02]  /*47a0*/  UIMAD.WIDE.U32 UR10, UR6, UR16, URZ ;  /* 0x00000010060a72a5 */ /* 0x000fe4000f8e00ff */
[----:B------:R-:W-:Y:S03]  /*47b0*/  USHF.R.U32.HI UR8, URZ, UR33, UR5 ;  /* 0x00000021ff087299 */ /* 0x000fe60008011605 */
[----:B------:R-:W-:Y:S02]  /*47c0*/  UMOV UR5, UR19 ;  /* 0x0000001300057c82 */ /* 0x000fe40008000000 */
[----:B------:R-:W-:Y:S03]  /*47d0*/  @UP1 USHF.R.U32.HI UR4, URZ, UR17, UR5 ;  /* 0x00000011ff041299 */ /* 0x000fe60008011605 */
[----:B------:R-:W-:Y:S01]  /*47e0*/  UMOV UR5, UR21 ;  /* 0x0000001500057c82 */ /* 0x000fe20008000000 */
[----:B------:R-:W-:Y:S02]  /*47f0*/  UIMAD UR4, UR42, UR4, URZ ;  /* 0x000000042a0472a4 */ /* 0x000fe4000f8e02ff */
[----:B------:R-:W-:Y:S02]  /*4800*/  @UP1 USHF.R.U32.HI UR7, URZ, UR17, UR5 ;  /* 0x00000011ff071299 */ /* 0x000fe40008011605 */
[----:B------:R-:W-:Y:S02]  /*4810*/  USEL UR5, UR14, UR8, !UP0 ;  /* 0x000000080e057287 */ /* 0x000fe4000c000000 */
[----:B------:R-:W-:Y:S02]  /*4820*/  UIMAD UR8, UR42, UR7, URZ ;  /* 0x000000072a0872a4 */ /* 0x000fe4000f8e02ff */
[----:B------:R-:W-:Y:S03]  /*4830*/  UISETP.GE.AND UP0, UPT, UR6, UR4, UPT ;  /* 0x000000040600728c */ /* 0x000fe6000bf06270 */
[----:B------:R-:W-:Y:S01]  /*4840*/  UMOV UR4, UR11 ;  /* 0x0000000b00047c82 */ /* 0x000fe20008000000 */
[----:B------:R-:W-:Y:S02]  /*4850*/  UISETP.GE.OR UP0, UPT, UR5, UR8, UP0 ;  /* 0x000000080500728c */ /* 0x000fe40008706670 */
[----:B------:R-:W-:Y:S02]  /*4860*/  USHF.R.U32.HI UR4, URZ, UR17, UR4 ;  /* 0x00000011ff047299 */ /* 0x000fe40008011604 */
[----:B------:R-:W-:Y:S02]  /*4870*/  UIMAD.WIDE.U32 UR8, UR5, UR16, URZ ;  /* 0x00000010050872a5 */ /* 0x000fe4000f8e00ff */
[----:B------:R-:W-:Y:S04]  /*4880*/  USEL UR10, UR6, UR4, !UP1 ;  /* 0x00000004060a7287 */ /* 0x000fe8000c800000 */
[----:B------:R-:W-:Y:S01]  /*4890*/  UIADD3 UR11, UPT, UPT, -UR10, URZ, URZ ;  /* 0x000000ff0a0b7290 */ /* 0x000fe2000fffe1ff */
[----:B------:R-:W-:Y:S02]  /*48a0*/  @!UP0 UMOV UR4, UR9 ;  /* 0x0000000900048c82 */ /* 0x000fe40008000000 */
[----:B------:R-:W-:Y:S02]  /*48b0*/  @!UP0 USHF.R.U32.HI UR4, URZ, UR17, UR4 ;  /* 0x00000011ff048299 */ /* 0x000fe40008011604 */
[----:B------:R-:W-:Y:S02]  /*48c0*/  UIMAD UR8, UR42, UR11, UR6 ;  /* 0x0000000b2a0872a4 */ /* 0x000fe4000f8e0206 */
[----:B------:R-:W-:Y:S02]  /*48d0*/  @!UP0 USEL UR4, UR5, UR4, !UP1 ;  /* 0x0000000405048287 */ /* 0x000fe4000c800000 */
[----:B------:R-:W-:Y:S02]  /*48e0*/  UISETP.NE.AND UP1, UPT, UR22, URZ, UPT ;  /* 0x000000ff1600728c */ /* 0x000fe4000bf25270 */
[----:B------:R-:W-:Y:S02]  /*48f0*/  @!UP0 UIMAD UR8, UR7, UR8, UR4 ;  /* 0x00000008070882a4 */ /* 0x000fe4000f8e0204 */
[----:B------:R-:W-:Y:S02]  /*4900*/  @!UP0 UIADD3 UR9, UPT, UPT, UR10, -UR4, URZ ;  /* 0x800000040a098290 */ /* 0x000fe4000fffe0ff */
[----:B------:R-:W-:Y:S02]  /*4910*/  UIADD3 UR4, UPT, UPT, -UR5, URZ, URZ ;  /* 0x000000ff05047290 */ /* 0x000fe4000fffe1ff */
[----:B------:R-:W-:Y:S02]  /*4920*/  UIADD3 UR7, UPT, UPT, -UR6, URZ, URZ ;  /* 0x000000ff06077290 */ /* 0x000fe4000fffe1ff */
[----:B------:R-:W-:Y:S02]  /*4930*/  @!UP0 UIMAD UR6, UR9, UR42, UR5 ;  /* 0x0000002a090682a4 */ /* 0x000fe4000f8e0205 */
[----:B------:R-:W-:Y:S02]  /*4940*/  UIMAD UR14, UR15, UR4, UR14 ;  /* 0x000000040f0e72a4 */ /* 0x000fe4000f8e020e */
[----:B------:R-:W-:Y:S01]  /*4950*/  UIMAD UR13, UR34, UR7, UR13 ;  /* 0x00000007220d72a4 */ /* 0x000fe2000f8e020d */
[----:B------:R-:W-:Y:S02]  /*4960*/  @!UP0 UMOV UR5, UR8 ;  /* 0x0000000800058c82 */ /* 0x000fe40008000000 */
[----:B------:R-:W-:Y:S02]  /*4970*/  UIMAD UR14, UR5, UR15, UR14 ;  /* 0x0000000f050e72a4 */ /* 0x000fe4000f8e020e */
[----:B------:R-:W-:Y:S11]  /*4980*/  UIMAD UR13, UR6, UR34, UR13 ;  /* 0x00000022060d72a4 */ /* 0x000ff6000f8e020d */
[----:B------:R-:W-:Y:S01]  /*4990*/  @!UPT UIADD3 URZ, UPT, UPT, URZ, URZ, URZ ;  /* 0x000000fffffff290 */ /* 0x000fe2000fffe0ff */
.L_x_78:
[----:B------:R-:W3:Y:S01]  /*49a0*/  @!UP3 LDCU.128 UR20, c[0x0][0xb10] ;  /* 0x00016200ff14b7ac */ /* 0x000ee20008000c00 */
[----:B------:R-:W-:Y:S04]  /*49b0*/  ISETP.NE.U32.AND P0, PT, RZ, UR30, PT ;  /* 0x0000001eff007c0c */ /* 0x000fe8000bf05070 */
[----:B------:R-:W-:Y:S01]  /*49c0*/  ISETP.NE.AND.EX P0, PT, RZ, UR31, PT, P0 ;  /* 0x0000001fff007c0c */ /* 0x000fe2000bf05300 */
[----:B------:R-:W4:Y:S01]  /*49d0*/  @!UP3 LDCU UR5, c[0x0][0xb0c] ;  /* 0x00016180ff05b7ac */ /* 0x000f220008000800 */
[----:B------:R-:W-:Y:S02]  /*49e0*/  USHF.L.U32 UR11, UR26, 0x6, URZ ;  /* 0x000000061a0b7899 */ /* 0x000fe400080006ff */
[----:B------:R-:W-:Y:S02]  /*49f0*/  USHF.L.U32 UR10, UR27, 0x6, URZ ;  /* 0x000000061b0a7899 */ /* 0x000fe400080006ff */
[----:B---3--:R-:W-:Y:S07]  /*4a00*/  UIMAD.WIDE.U32 UR6, UR14, UR20, URZ ;  /* 0x000000140e0672a5 */ /* 0x008fee000f8e00ff */
[----:B------:R-:W-:Y:S01]  /*4a10*/  @!UP3 UMOV UR4, UR7 ;  /* 0x000000070004bc82 */ /* 0x000fe20008000000 */
[----:B----4-:R-:W-:Y:S02]  /*4a20*/  @!UP3 UISETP.NE.AND UP0, UPT, UR5, 0x1, UPT ;  /* 0x000000010500b88c */ /* 0x010fe4000bf05270 */
[----:B------:R-:W-:Y:S02]  /*4a30*/  @!UP3 USHF.R.U32.HI UR4, URZ, UR21, UR4 ;  /* 0x00000015ff04b299 */ /* 0x000fe40008011604 */
[----:B------:R-:W-:Y:S02]  /*4a40*/  UIMAD.WIDE.U32 UR6, UR13, UR23, URZ ;  /* 0x000000170d0672a5 */ /* 0x000fe4000f8e00ff */
[----:B------:R-:W-:Y:S02]  /*4a50*/  @!UP3 USEL UR8, UR14, UR4, !UP0 ;  /* 0x000000040e08b287 */ /* 0x000fe4000c000000 */
[----:B------:R-:W-:Y:S03]  /*4a60*/  @!UP3 UISETP.NE.AND UP0, UPT, UR22, 0x1, UPT ;  /* 0x000000011600b88c */ /* 0x000fe6000bf05270 */
[----:B------:R-:W-:Y:S02]  /*4a70*/  @!UP3 UMOV UR6, UR7 ;  /* 0x000000070006bc82 */ /* 0x000fe40008000000 */
[----:B------:R-:W3:Y:S02]  /*4a80*/  @!UP3 LDCU UR4, c[0x0][0xb20] ;  /* 0x00016400ff04b7ac */ /* 0x000ee40008000800 */
[----:B---3--:R-:W-:Y:S04]  /*4a90*/  @!UP3 USHF.R.U32.HI UR6, URZ, UR4, UR6 ;  /* 0x00000004ff06b299 */ /* 0x008fe80008011606 */
[----:B------:R-:W-:Y:S04]  /*4aa0*/  @!UP3 USEL UR6, UR13, UR6, !UP0 ;  /* 0x000000060d06b287 */ /* 0x000fe8000c000000 */
[----:B------:R-:W-:Y:S02]  /*4ab0*/  @!UP3 UIADD3 UR4, UPT, UPT, -UR8, UR6, URZ ;  /* 0x000000060804b290 */ /* 0x000fe4000fffe1ff */
[----:B------:R-:W-:Y:S02]  /*4ac0*/  @!UP3 UIADD3 UR6, UPT, UPT, UR8, -UR6, URZ ;  /* 0x800000060806b290 */ /* 0x000fe4000fffe0ff */
[----:B------:R-:W-:Y:S02]  /*4ad0*/  @!UP3 UIMAD UR14, UR4, UR5, UR14 ;  /* 0x00000005040eb2a4 */ /* 0x000fe4000f8e020e */
[----:B------:R-:W-:Y:S01]  /*4ae0*/  @!UP3 UIMAD UR13, UR6, UR22, UR13 ;  /* 0x00000016060db2a4 */ /* 0x000fe2000f8e020d */
[----:B------:R-:W-:Y:S11]  /*4af0*/  BRA.U UP4, `(.L_x_79) ;  /* 0x0000000104107547 */ /* 0x000ff6000b800000 */
[----:B------:R-:W-:Y:S04]  /*4b00*/  MOV R2, UR40 ;  /* 0x0000002800027c02 */ /* 0x000fe80008000f00 */
[----:B------:R-:W-:Y:S04]  /*4b10*/  SHF.L.U32 R2, R2, 0x1f, RZ ;  /* 0x0000001f02027819 */ /* 0x000fe800000006ff */
[----:B------:R-:W3:Y:S02]  /*4b20*/  SYNCS.PHASECHK.TRANS64.TRYWAIT P1, [UR24+0x98], R2 ;  /* 0x00009802ff0075a7 */ /* 0x000ee40008021118 */
[----:B---3--:R-:W-:Y:S05]  /*4b30*/  @!P1 BRA `(.L_x_80) ;  /* 0x0000003400a09947 */ /* 0x008fea0003800000 */
.L_x_79:
[----:B------:R-:W-:Y:S05]  /*4b40*/  BRA.U !UP6, `(.L_x_81) ;  /* 0x000000010e387547 */ /* 0x000fea000b800000 */
[----:B------:R-:W-:Y:S01]  /*4b50*/  UPLOP3.LUT UP1, UPT, UPT, UPT, UP5, 0x80, 0x8 ;  /* 0x000000000008789c */ /* 0x000fe20003f2f050 */
[----:B--2---:R-:W-:Y:S01]  /*4b60*/  HFMA2 R0, -RZ, RZ, 0, 5.9604644775390625e-08 ;  /* 0x00000001ff007431 */ /* 0x004fe200000001ff */
[----:B------:R-:W2:Y:S01]  /*4b70*/  LDCU.64 UR8, c[0x0][0x358] ;  /* 0x00006b00ff0877ac */ /* 0x000ea20008000a00 */
[----:B------:R-:W-:Y:S03]  /*4b80*/  IMAD.MOV.U32 R45, RZ, RZ, 0x1 ;  /* 0x00000001ff2d7424 */ /* 0x000fe600078e00ff */
[----:B------:R-:W-:Y:S05]  /*4b90*/  PLOP3.LUT P1, PT, PT, PT, UP1, 0x80, 0x8 ;  /* 0x000000000008781c */ /* 0x000fea0003f2f018 */
[----:B------:R-:W3:Y:S01]  /*4ba0*/  @UP1 LDCU.64 UR4, c[0x0][0x888] ;  /* 0x00011100ff0417ac */ /* 0x000ee20008000a00 */
[----:B------:R-:W-:Y:S07]  /*4bb0*/  @UP1 UIMAD UR6, UR36, UR30, URZ ;  /* 0x0000001e240612a4 */ /* 0x000fee000f8e02ff */
[----:B------:R-:W-:Y:S01]  /*4bc0*/  @!P1 PRMT R45, R0, 0x7610, R45 ;  /* 0x00007610002d9816 */ /* 0x000fe2000000002d */
[----:B---3--:R-:W-:Y:S06]  /*4bd0*/  @UP1 UIMAD.WIDE UR4, UR6, 0x4, UR4 ;  /* 0x00000004060418a5 */ /* 0x008fec000f8e0204 */
[----:B-----5:R-:W-:Y:S01]  /*4be0*/  IMAD.U32 R26, RZ, RZ, UR4 ;  /* 0x00000004ff1a7e24 */ /* 0x020fe2000f8e00ff */
[----:B------:R-:W-:Y:S04]  /*4bf0*/  MOV R27, UR5 ;  /* 0x00000005001b7c02 */ /* 0x000fe80008000f00 */
[----:B------:R-:W3:Y:S01]  /*4c00*/  @!UP1 LDCU UR4, c[0x0][0x880] ;  /* 0x00011000ff0497ac */ /* 0x000ee20008000800 */
[----:B--2---:R4:W5:Y:S02]  /*4c10*/  @P1 LDG.E R26, desc[UR8][R26.64] ;  /* 0x000000081a1a1981 */ /* 0x004964000c1e1900 */
[----:B---34-:R-:W-:Y:S07]  /*4c20*/  @!P1 IMAD.U32 R26, RZ, RZ, UR4 ;  /* 0x00000004ff1a9e24 */ /* 0x018fee000f8e00ff */
.L_x_81:
[----:B-----5:R-:W-:Y:S01]  /*4c30*/  @!P0 FSETP.EQ.AND P2, PT, R26, RZ, PT ;  /* 0x000000ff1a00820b */ /* 0x020fe20003f42000 */
[----:B------:R-:W-:Y:S01]  /*4c40*/  @!UPT UIADD3 URZ, UPT, UPT, URZ, URZ, URZ ;  /* 0x000000fffffff290 */ /* 0x000fe2000fffe0ff */
[----:B------:R-:W-:Y:S11]  /*4c50*/  @!P0 BRA `(.L_x_82) ;  /* 0x0000000000148947 */ /* 0x000ff60003800000 */
[----:B------:R-:W-:Y:S02]  /*4c60*/  LOP3.LUT P0, RZ, R45, 0xff, RZ, 0xc0, !PT ;  /* 0x000000ff2dff7812 */ /* 0x000fe4000780c0ff */
[----:B------:R-:W-:Y:S04]  /*4c70*/  PLOP3.LUT P2, PT, PT, PT, UP1, 0x80, 0x8 ;  /* 0x000000000008781c */ /* 0x000fe80003f4f018 */
[----:B------:R-:W-:Y:S07]  /*4c80*/  PLOP3.LUT P2, PT, P2, PT, PT, 0x8, 0x80 ;  /* 0x000000000080781c */ /* 0x000fee000174e170 */
[----:B------:R-:W-:Y:S11]  /*4c90*/  @P0 FSETP.EQ.AND P2, PT, R26, RZ, PT ;  /* 0x000000ff1a00020b */ /* 0x000ff60003f42000 */
[----:B------:R-:W-:Y:S02]  /*4ca0*/  @!UPT UIADD3 URZ, UPT, UPT, URZ, URZ, URZ ;  /* 0x000000fffffff290 */ /* 0x000fe4000fffe0ff */
.L_x_82:
[----:B------:R-:W-:Y:S01]  /*4cb0*/  ULEA UR4, UR25, UR24, 0x3 ;  /* 0x0000001819047291 */ /* 0x000fe2000f8e18ff */
[----:B--2---:R-:W-:Y:S02]  /*4cc0*/  SHF.L.U32 R2, R11, 0x1f, RZ ;  /* 0x0000001f0b027819 */ /* 0x004fe400000006ff */
[----:B------:R-:W-:Y:S04]  /*4cd0*/  ELECT P1, URZ, PT ;  /* 0x0000000000ff782f */ /* 0x000fe80003820000 */
[----:B------:R-:W-:Y:S02]  /*4ce0*/  PLOP3.LUT P1, PT, P2, P1, PT, 0xf2, 0x2f ;  /* 0x00000000002f781c */ /* 0x000fe40001723e72 */
[----:B------:R-:W2:Y:S02]  /*4cf0*/  SYNCS.PHASECHK.TRANS64.TRYWAIT P0, [UR4+0x78], R2 ;  /* 0x00007802ff0075a7 */ /* 0x000ea40008001104 */
[----:B--2---:R-:W-:Y:S09]  /*4d00*/  @!P0 BRA `(.L_x_83) ;  /* 0x0000003400448947 */ /* 0x004ff20003800000 */
.L_x_158:
[----:B------:R-:W-:Y:S01]  /*4d10*/  VOTEU.ALL UP0, P1 ;  /* 0x0000000000ff7886 */ /* 0x000fe20000800000 */
[----:B--2---:R-:W-:Y:S01]  /*4d20*/  @!P1 IADD3 R2, P0, PT, R12, 0x580, RZ ;  /* 0x000005800c029810 */ /* 0x004fe20007f1e0ff */
[----:B------:R-:W-:Y:S01]  /*4d30*/  UIADD3 UR9, UPT, UPT, UR4, 0x60, URZ ;  /* 0x0000006004097890 */ /* 0x000fe2000fffe0ff */
[----:B------:R-:W-:Y:S01]  /*4d40*/  VIADD R10, R10, 0x1 ;  /* 0x000000010a0a7836 */ /* 0x000fe20000000000 */
[----:B------:R-:W-:Y:S01]  /*4d50*/  UMOV UR22, 0x0 ;  /* 0x0000000000167882 */ /* 0x000fe20000000000 */
[----:B------:R-:W-:Y:S01]  /*4d60*/  @!UP0 ULEA UR5, UR25, UR24, 0xc ;  /* 0x0000001819058291 */ /* 0x000fe2000f8e60ff */
[----:B------:R-:W-:Y:S01]  /*4d70*/  @!P1 IMAD.X R0, RZ, RZ, R13, P0 ;  /* 0x000000ffff009224 */ /* 0x000fe200000e060d */
[----:B------:R-:W-:Y:S01]  /*4d80*/  @!P1 R2UR UR7, R2 ;  /* 0x00000000020792ca */ /* 0x000fe200000e0000 */
[----:B------:R-:W-:Y:S01]  /*4d90*/  @!P1 IMAD.MOV.U32 R2, RZ, RZ, 0x1000 ;  /* 0x00001000ff029424 */ /* 0x000fe200078e00ff */
[----:B------:R-:W-:Y:S02]  /*4da0*/  @!UP0 UIADD3 UR8, UPT, UPT, UR5, 0x200, URZ ;  /* 0x0000020005088890 */ /* 0x000fe4000fffe0ff */
[----:B------:R-:W-:Y:S01]  /*4db0*/  UIADD3 UR5, UPT, UPT, UR25, 0x1, URZ ;  /* 0x0000000119057890 */ /* 0x000fe2000fffe0ff */
[----:B------:R-:W-:Y:S01]  /*4dc0*/  UMOV UR23, 0x10000000 ;  /* 0x1000000000177882 */ /* 0x000fe20000000000 */
[----:B------:R-:W-:Y:S02]  /*4dd0*/  UMOV UR12, UR36 ;  /* 0x00000024000c7c82 */ /* 0x000fe40008000000 */
[----:B------:R-:W-:Y:S04]  /*4de0*/  UISETP.NE.AND UP0, UPT, UR5, 0x3, UPT ;  /* 0x000000030500788c */ /* 0x000fe8000bf05270 */
[----:B------:R-:W-:Y:S01]  /*4df0*/  USEL UR6, UR5, URZ, UP0 ;  /* 0x000000ff05067287 */ /* 0x000fe20008000000 */
[----:B------:R-:W-:Y:S01]  /*4e00*/  @!P1 R2UR UR5, R0 ;  /* 0x00000000000592ca */ /* 0x000fe200000e0000 */
[----:B------:R-:W-:Y:S01]  /*4e10*/  IMAD.U32 R4, RZ, RZ, UR7 ;  /* 0x00000007ff047e24 */ /* 0x000fe2000f8e00ff */
[----:B------:R-:W-:Y:S02]  /*4e20*/  USEL UR20, URZ, 0x1, UP0 ;  /* 0x00000001ff147887 */ /* 0x000fe40008000000 */
[----:B------:R-:W-:Y:S01]  /*4e30*/  VOTEU.ALL UP0, P1 ;  /* 0x0000000000ff7886 */ /* 0x000fe20000800000 */
[----:B------:R-:W-:Y:S01]  /*4e40*/  UPRMT UR7, UR54, 0x654, UR9 ;  /* 0x0000065436077896 */ /* 0x000fe20008000009 */
[----:B------:R-:W-:Y:S02]  /*4e50*/  @!P1 R2UR UR18, R4 ;  /* 0x00000000041292ca */ /* 0x000fe400000e0000 */
[----:B------:R-:W-:Y:S04]  /*4e60*/  LOP3.LUT R11, R11, UR20, RZ, 0x3c, !PT ;  /* 0x000000140b0b7c12 */ /* 0x000fe8000f8e3cff */
[----:B------:R-:W-:Y:S01]  /*4e70*/  SHF.L.U32 R0, R11, 0x1f, RZ ;  /* 0x0000001f0b007819 */ /* 0x000fe200000006ff */
[----:B------:R-:W-:Y:S01]  /*4e80*/  IMAD.U32 R5, RZ, RZ, UR5 ;  /* 0x00000005ff057e24 */ /* 0x000fe2000f8e00ff */
[----:B------:R-:W-:Y:S04]  /*4e90*/  ULEA UR5, UR6, UR24, 0x3 ;  /* 0x0000001806057291 */ /* 0x000fe8000f8e18ff */
[----:B------:R-:W-:Y:S11]  /*4ea0*/  @!P1 R2UR UR19, R5 ;  /* 0x00000000051392ca */ /* 0x000ff600000e0000 */
[----:B------:R-:W-:Y:S02]  /*4eb0*/  @!UPT UIADD3 URZ, UPT, UPT, URZ, URZ, URZ ;  /* 0x000000fffffff290 */ /* 0x000fe4000fffe0ff */
[----:B------:R2:W-:Y:S01]  /*4ec0*/  @!UP0 UTMALDG.3D [UR8], [UR18], desc[UR22] ;  /* 0x00001608120085b4 */ /* 0x0005e20008011000 */
[----:B------:R2:W-:Y:S01]  /*4ed0*/  @!P1 SYNCS.ARRIVE.TRANS64.RED.A0TR RZ, [UR4+0x60], R2 ;  /* 0x00006002ffff99a7 */ /* 0x0005e20008300404 */
[----:B------:R-:W-:Y:S01]  /*4ee0*/  SYNCS.ARRIVE.TRANS64.RED.A1T0 RZ, [UR7], RZ ;  /* 0x000000ffffff79a7 */ /* 0x000fe20008100407 */
[----:B------:R-:W3:Y:S02]  /*4ef0*/  SYNCS.PHASECHK.TRANS64.TRYWAIT P0, [UR5+0x78], R0 ;  /* 0x00007800ff0075a7 */ /* 0x000ee40008001105 */
[----:B--23--:R-:W-:Y:S05]  /*4f00*/  @!P0 BRA `(.L_x_84) ;  /* 0x0000003000dc8947 */ /* 0x00cfea0003800000 */
.L_x_160:
[----:B------:R-:W-:Y:S01]  /*4f10*/  UIADD3 UR9, UPT, UPT, UR5, 0x60, URZ ;  /* 0x0000006005097890 */ /* 0x000fe2000fffe0ff */
[----:B--2---:R-:W-:Y:S01]  /*4f20*/  @!P1 IADD3 R2, P0, PT, R12, 0x580, RZ ;  /* 0x000005800c029810 */ /* 0x004fe20007f1e0ff */
[----:B------:R-:W-:Y:S01]  /*4f30*/  UPLOP3.LUT UP4, UPT, UPT, UPT, UPT, 0x80, 0x8 ;  /* 0x000000000008789c */ /* 0x000fe20003f8f070 */
[----:B------:R-:W-:Y:S01]  /*4f40*/  R2UR UR22, R47 ;  /* 0x000000002f1672ca */ /* 0x000fe200000e0000 */
[----:B------:R-:W-:Y:S01]  /*4f50*/  UMOV UR20, 0x0 ;  /* 0x0000000000147882 */ /* 0x000fe20000000000 */
[----:B------:R-:W-:Y:S01]  /*4f60*/  UMOV UR21, 0x10000000 ;  /* 0x1000000000157882 */ /* 0x000fe20000000000 */
[----:B------:R-:W-:Y:S01]  /*4f70*/  UMOV UR12, UR36 ;  /* 0x00000024000c7c82 */ /* 0x000fe20008000000 */
[----:B------:R-:W-:Y:S01]  /*4f80*/  VOTEU.ALL UP0, P1 ;  /* 0x0000000000ff7886 */ /* 0x000fe20000800000 */
[----:B------:R-:W-:Y:S01]  /*4f90*/  @!P1 IMAD.X R0, RZ, RZ, R13, P0 ;  /* 0x000000ffff009224 */ /* 0x000fe200000e060d */
[----:B------:R-:W-:Y:S01]  /*4fa0*/  R2UR UR19, R48 ;  /* 0x00000000301372ca */ /* 0x000fe200000e0000 */
[----:B------:R-:W-:Y:S01]  /*4fb0*/  UMOV UR36, UR28 ;  /* 0x0000001c00247c82 */ /* 0x000fe20008000000 */
[C---:B------:R-:W-:Y:S01]  /*4fc0*/  ISETP.NE.AND P0, PT, R10.reuse, 0x2, PT ;  /* 0x000000020a00780c */ /* 0x040fe20003f05270 */
[----:B------:R-:W-:Y:S02]  /*4fd0*/  @!UP0 ULEA UR4, UR6, UR24, 0xc ;  /* 0x0000001806048291 */ /* 0x000fe4000f8e60ff */
[----:B------:R-:W-:Y:S01]  /*4fe0*/  @!UP0 UIADD3 UR10, UPT, UPT, UR10, 0x20, URZ ;  /* 0x000000200a0a8890 */ /* 0x000fe2000fffe0ff */
[----:B------:R-:W-:Y:S01]  /*4ff0*/  SEL R10, R10, RZ, P0 ;  /* 0x000000ff0a0a7207 */ /* 0x000fe20000000000 */
[----:B------:R-:W-:Y:S02]  /*5000*/  @!UP0 UIADD3 UR8, UPT, UPT, UR4, 0x200, URZ ;  /* 0x0000020004088890 */ /* 0x000fe4000fffe0ff */
[----:B------:R-:W-:Y:S01]  /*5010*/  UIADD3 UR4, UPT, UPT, UR6, 0x1, URZ ;  /* 0x0000000106047890 */ /* 0x000fe2000fffe0ff */
[----:B------:R-:W-:Y:S01]  /*5020*/  @!P1 R2UR UR6, R2 ;  /* 0x00000000020692ca */ /* 0x000fe200000e0000 */
[----:B------:R-:W-:Y:S02]  /*5030*/  UIADD3 UR27, UPT, UPT, UR13, UR22, URZ ;  /* 0x000000160d1b7290 */ /* 0x000fe4000fffe0ff */
[----:B------:R-:W-:Y:S02]  /*5040*/  UISETP.NE.AND UP0, UPT, UR4, 0x3, UPT ;  /* 0x000000030400788c */ /* 0x000fe4000bf05270 */
[----:B------:R-:W-:Y:S02]  /*5050*/  UIADD3 UR26, UPT, UPT, UR14, UR19, URZ ;  /* 0x000000130e1a7290 */ /* 0x000fe4000fffe0ff */
[----:B------:R-:W-:Y:S01]  /*5060*/  USEL UR25, UR4, URZ, UP0 ;  /* 0x000000ff04197287 */ /* 0x000fe20008000000 */
[----:B------:R-:W-:Y:S01]  /*5070*/  @!P1 R2UR UR4, R0 ;  /* 0x00000000000492ca */ /* 0x000fe200000e0000 */
[----:B------:R-:W-:Y:S01]  /*5080*/  USEL UR18, URZ, 0x1, UP0 ;  /* 0x00000001ff127887 */ /* 0x000fe20008000000 */
[----:B------:R-:W-:Y:S01]  /*5090*/  SEL R0, RZ, 0x1, P0 ;  /* 0x00000001ff007807 */ /* 0x000fe20000000000 */
[----:B------:R-:W-:Y:S02]  /*50a0*/  VOTEU.ALL UP0, P1 ;  /* 0x0000000000ff7886 */ /* 0x000fe40000800000 */
[----:B------:R-:W-:Y:S01]  /*50b0*/  IMAD.U32 R4, RZ, RZ, UR6 ;  /* 0x00000006ff047e24 */ /* 0x000fe2000f8e00ff */
[----:B------:R-:W-:Y:S02]  /*50c0*/  LOP3.LUT R9, R9, R0, RZ, 0x3c, !PT ;  /* 0x0000000009097212 */ /* 0x000fe400078e3cff */
[----:B------:R-:W-:Y:S02]  /*50d0*/  LOP3.LUT R11, R11, UR18, RZ, 0x3c, !PT ;  /* 0x000000120b0b7c12 */ /* 0x000fe4000f8e3cff */
[----:B------:R-:W-:Y:S03]  /*50e0*/  @!P1 R2UR UR6, R4 ;  /* 0x00000000040692ca */ /* 0x000fe600000e0000 */
[----:B------:R-:W-:Y:S01]  /*50f0*/  IMAD.U32 R5, RZ, RZ, UR4 ;  /* 0x00000004ff057e24 */ /* 0x000fe2000f8e00ff */
[----:B------:R-:W-:Y:S04]  /*5100*/  UPRMT UR4, UR54, 0x654, UR9 ;  /* 0x0000065436047896 */ /* 0x000fe80008000009 */
[----:B------:R-:W-:Y:S11]  /*5110*/  @!P1 R2UR UR7, R5 ;  /* 0x00000000050792ca */ /* 0x000ff600000e0000 */
[----:B------:R-:W-:Y:S02]  /*5120*/  @!UPT UIADD3 URZ, UPT, UPT, URZ, URZ, URZ ;  /* 0x000000fffffff290 */ /* 0x000fe4000fffe0ff */
[----:B------:R2:W-:Y:S01]  /*5130*/  @!UP0 UTMALDG.3D [UR8], [UR6], desc[UR20] ;  /* 0x00001408060085b4 */ /* 0x0005e20008011000 */
[----:B------:R2:W-:Y:S01]  /*5140*/  @!P1 SYNCS.ARRIVE.TRANS64.RED.A0TR RZ, [UR5+0x60], R3 ;  /* 0x00006003ffff99a7 */ /* 0x0005e20008300405 */
[----:B------:R-:W-:Y:S01]  /*5150*/  SYNCS.ARRIVE.TRANS64.RED.A1T0 RZ, [UR4], RZ ;  /* 0x000000ffffff79a7 */ /* 0x000fe20008100404 */
[----:B------:R-:W-:Y:S05]  /*5160*/  BRA.U UP2, `(.L_x_85) ;  /* 0xfffffff102d07547 */ /* 0x000fea000b83ffff */
[----:B------:R-:W-:Y:S01]  /*5170*/  UIADD3 UR24, UPT, UPT, UR24, 0x78, URZ ;  /* 0x0000007818187890 */ /* 0x000fe2000fffe0ff */
[----:B------:R-:W-:-:S03]  /*5180*/  SHF.L.U32 R2, R11, 0x1f, RZ ;  /* 0x0000001f0b027819 */ /* 0x000fc600000006ff */
[----:B------:R-:W-:-:S09]  /*5190*/  ULEA UR4, UR25, UR24, 0x3 ;  /* 0x0000001819047291 */ /* 0x000fd2000f8e18ff */
[----:B------:R-:W3:Y:S02]  /*51a0*/  SYNCS.PHASECHK.TRANS64.TRYWAIT P0, [UR4], R2 ;  /* 0x00000002ff0075a7 */ /* 0x000ee40008001104 */
[----:B---3--:R-:W-:Y:S05]  /*51b0*/  @!P0 BRA `(.L_x_86) ;  /* 0x0000003000488947 */ /* 0x008fea0003800000 */
.L_x_162:
[----:B------:R-:W-:-:S04]  /*51c0*/  UIADD3 UR4, UPT, UPT, UR25, 0x1, URZ ;  /* 0x0000000119047890 */ /* 0x000fc8000fffe0ff */
[----:B------:R-:W-:-:S04]  /*51d0*/  UISETP.NE.AND UP0, UPT, UR4, 0x3, UPT ;  /* 0x000000030400788c */ /* 0x000fc8000bf05270 */
[----:B--2---:R-:W-:Y:S02]  /*51e0*/  USEL UR6, URZ, 0x1, UP0 ;  /* 0x00000001ff067887 */ /* 0x004fe40008000000 */
[----:B------:R-:W-:-:S04]  /*51f0*/  USEL UR4, UR4, URZ, UP0 ;  /* 0x000000ff04047287 */ /* 0x000fc80008000000 */
[----:B------:R-:W-:Y:S01]  /*5200*/  ULEA UR5, UR4, UR24, 0x3 ;  /* 0x0000001804057291 */ /* 0x000fe2000f8e18ff */
[----:B------:R-:W-:-:S04]  /*5210*/  LOP3.LUT R11, R11, UR6, RZ, 0x3c, !PT ;  /* 0x000000060b0b7c12 */ /* 0x000fc8000f8e3cff */
[----:B---3--:R-:W-:-:S04]  /*5220*/  SHF.L.U32 R2, R11, 0x1f, RZ ;  /* 0x0000001f0b027819 */ /* 0x008fc800000006ff */
[----:B------:R-:W2:Y:S02]  /*5230*/  SYNCS.PHASECHK.TRANS64.TRYWAIT P0, [UR5], R2 ;  /* 0x00000002ff0075a7 */ /* 0x000ea40008001105 */
[----:B--2---:R-:W-:Y:S05]  /*5240*/  @!P0 BRA `(.L_x_87) ;  /* 0x00000030003c8947 */ /* 0x004fea0003800000 */
.L_x_164:
[----:B------:R-:W-:-:S04]  /*5250*/  UIADD3 UR4, UPT, UPT, UR4, 0x1, URZ ;  /* 0x0000000104047890 */ /* 0x000fc8000fffe0ff */
[----:B------:R-:W-:-:S04]  /*5260*/  UISETP.NE.AND UP0, UPT, UR4, 0x3, UPT ;  /* 0x000000030400788c */ /* 0x000fc8000bf05270 */
[----:B------:R-:W-:Y:S02]  /*5270*/  USEL UR5, URZ, 0x1, UP0 ;  /* 0x00000001ff057887 */ /* 0x000fe40008000000 */
[----:B------:R-:W-:-:S04]  /*5280*/  USEL UR4, UR4, URZ, UP0 ;  /* 0x000000ff04047287 */ /* 0x000fc80008000000 */
[----:B------:R-:W-:Y:S01]  /*5290*/  ULEA UR4, UR4, UR24, 0x3 ;  /* 0x0000001804047291 */ /* 0x000fe2000f8e18ff */
[----:B--2---:R-:W-:-:S04]  /*52a0*/  LOP3.LUT R2, R11, UR5, RZ, 0x3c, !PT ;  /* 0x000000050b027c12 */ /* 0x004fc8000f8e3cff */
[----:B------:R-:W-:Y:S01]  /*52b0*/  SHF.L.U32 R2, R2, 0x1f, RZ ;  /* 0x0000001f02027819 */ /* 0x000fe200000006ff */
[----:B------:R-:W-:-:S07]  /*52c0*/  IMAD.U32 R0, RZ, RZ, UR4 ;  /* 0x00000004ff007e24 */ /* 0x000fce000f8e00ff */
.L_x_88:
[----:B--2---:R2:W3:Y:S02]  /*52d0*/  SYNCS.PHASECHK.TRANS64.TRYWAIT P0, [R0+URZ], R2 ;  /* 0x00000002000075a7 */ /* 0x0044e400080011ff */
[----:B---3--:R-:W-:Y:S05]  /*52e0*/  @!P0 NANOSLEEP.SYNCS 0x989680 ;  /* 0x009896800000895d */ /* 0x008fea0003900000 */
[----:B------:R-:W3:Y:S02]  /*52f0*/  @!P0 SYNCS.PHASECHK.TRANS64 P0, [R0+URZ], R2 ;  /* 0x00000002000085a7 */ /* 0x000ee400080010ff */
[----:B-1-3--:R-:W-:Y:S05]  /*5300*/  @P0 EXIT ;  /* 0x000000000000094d */ /* 0x00afea0003800000 */
[----:B------:R-:W-:Y:S05]  /*5310*/  BRA `(.L_x_88) ;  /* 0xfffffffc00ec7947 */ /* 0x000fea000383ffff */
.L_x_76:
[----:B------:R-:W-:-:S06]  /*5320*/  UISETP.GE.AND UP0, UPT, UR18, 0x4, UPT ;  /* 0x000000041200788c */ /* 0x000fcc000bf06270 */
[----:B------:R-:W-:-:S13]  /*5330*/  PLOP3.LUT P0, PT, PT, PT, UP0, 0x80, 0x8 ;  /* 0x000000000008781c */ /* 0x000fda0003f0f008 */
[----:B-1----:R-:W-:Y:S05]  /*5340*/  @!P0 EXIT ;  /* 0x000000000000894d */ /* 0x002fea0003800000 */
[----:B------:R-:W-:Y:S01]  /*5350*/  BAR.SYNC.DEFER_BLOCKING 0x6, 0xa0 ;  /* 0x0182800000007b1d */ /* 0x000fe20000010000 */
[C---:B------:R-:W-:Y:S01]  /*5360*/  IMAD.SHL.U32 R3, R55.reuse, 0x20, RZ ;  /* 0x0000002037037824 */ /* 0x040fe200078e00ff */
[----:B------:R-:W-:Y:S01]  /*5370*/  SHF.R.U32.HI R4, RZ, 0x1, R55 ;  /* 0x00000001ff047819 */ /* 0x000fe20000011637 */
[C---:B------:R-:W-:Y:S01]  /*5380*/  IMAD.SHL.U32 R2, R55.reuse, 0x10, RZ ;  /* 0x0000001037027824 */ /* 0x040fe200078e00ff */
[C---:B------:R-:W-:Y:S01]  /*5390*/  LOP3.LUT P0, RZ, R55.reuse, 0x4, RZ, 0xc0, !PT ;  /* 0x0000000437ff7812 */ /* 0x040fe2000780c0ff */
[----:B------:R-:W-:Y:S01]  /*53a0*/  IMAD.U32 R23, R55, 0x10000, RZ ;  /* 0x0001000037177824 */ /* 0x000fe200078e00ff */
[----:B------:R-:W-:Y:S01]  /*53b0*/  UMOV UR44, 0x400 ;  /* 0x00000400002c7882 */ /* 0x000fe20000000000 */
[----:B------:R-:W1:Y:S01]  /*53c0*/  LDCU.64 UR4, c[0x0][0x890] ;  /* 0x00011200ff0477ac */ /* 0x000e620008000a00 */
[----:B------:R-:W2:Y:S01]  /*53d0*/  LDC.64 R42, c[0x0][0x8b0] ;  /* 0x00022c00ff2a7b82 */ /* 0x000ea20000000a00 */
[----:B------:R-:W-:Y:S01]  /*53e0*/  LOP3.LUT R5, R3, 0xc0, RZ, 0xc0, !PT ;  /* 0x000000c003057812 */ /* 0x000fe200078ec0ff */
[----:B------:R-:W-:Y:S01]  /*53f0*/  IMAD.SHL.U32 R44, R55, 0x4, RZ ;  /* 0x00000004372c7824 */ /* 0x000fe200078e00ff */
[----:B------:R-:W-:Y:S01]  /*5400*/  ULEA UR44, UR54, UR44, 0x18 ;  /* 0x0000002c362c7291 */ /* 0x000fe2000f8ec0ff */
[----:B------:R-:W-:Y:S01]  /*5410*/  LOP3.LUT R2, R2, 0x600, RZ, 0xc0, !PT ;  /* 0x0000060002027812 */ /* 0x000fe200078ec0ff */
[----:B------:R-:W-:Y:S01]  /*5420*/  IMAD.MOV.U32 R54, RZ, RZ, 0x10 ;  /* 0x00000010ff367424 */ /* 0x000fe200078e00ff */
[----:B------:R-:W-:Y:S01]  /*5430*/  LOP3.LUT R4, R5, 0x8, R4, 0xf8, !PT ;  /* 0x0000000805047812 */ /* 0x000fe200078ef804 */
[----:B------:R-:W-:Y:S01]  /*5440*/  IMAD.MOV.U32 R22, RZ, RZ, RZ ;  /* 0x000000ffff167224 */ /* 0x000fe200078e00ff */
[----:B------:R-:W3:Y:S01]  /*5450*/  LDC.64 R40, c[0x0][0x8a8] ;  /* 0x00022a00ff287b82 */ /* 0x000ee20000000a00 */
[----:B------:R-:W-:-:S02]  /*5460*/  LOP3.LUT R2, R2, 0x20, R3, 0xf8, !PT ;  /* 0x0000002002027812 */ /* 0x000fc400078ef803 */
[----:B------:R-:W-:Y:S02]  /*5470*/  CS2R R52, SRZ ;  /* 0x0000000000347805 */ /* 0x000fe4000001ff00 */
[----:B------:R-:W-:Y:S01]  /*5480*/  LOP3.LUT R23, R23, 0x600000, RZ, 0xc0, !PT ;  /* 0x0060000017177812 */ /* 0x000fe200078ec0ff */
[----:B------:R-:W-:Y:S01]  /*5490*/  IMAD.MOV.U32 R51, RZ, RZ, RZ ;  /* 0x000000ffff337224 */ /* 0x000fe200078e00ff */
[----:B------:R-:W-:Y:S01]  /*54a0*/  LOP3.LUT R44, R4, 0x18, R44, 0x78, !PT ;  /* 0x00000018042c7812 */ /* 0x000fe200078e782c */
[----:B------:R-:W4:Y:S01]  /*54b0*/  LDCU UR63, c[0x0][0x370] ;  /* 0x00006e00ff3f77ac */ /* 0x000f220008000800 */
[----:B------:R-:W-:Y:S01]  /*54c0*/  LOP3.LUT R2, R2, 0x100, R3, 0xf8, !PT ;  /* 0x0000010002027812 */ /* 0x000fe200078ef803 */
[----:B------:R-:W4:Y:S01]  /*54d0*/  LDS R0, [UR44+0x150] ;  /* 0x0001502cff007984 */ /* 0x000f220008000800 */
[----:B-1----:R-:W-:Y:S01]  /*54e0*/  IMAD.U32 R57, RZ, RZ, UR4 ;  /* 0x00000004ff397e24 */ /* 0x002fe2000f8e00ff */
[----:B------:R-:W-:Y:S01]  /*54f0*/  UIADD3 UR4, UPT, UPT, UR44, 0x200, URZ ;  /* 0x000002002c047890 */ /* 0x000fe2000fffe0ff */
[----:B------:R-:W-:Y:S01]  /*5500*/  LOP3.LUT R44, R2, R44, RZ, 0xfc, !PT ;  /* 0x0000002c022c7212 */ /* 0x000fe200078efcff */
[----:B------:R-:W-:Y:S01]  /*5510*/  IMAD.U32 R56, RZ, RZ, UR5 ;  /* 0x00000005ff387e24 */ /* 0x000fe2000f8e00ff */
[----:B------:R-:W-:Y:S01]  /*5520*/  LOP3.LUT R55, R55, 0x60, RZ, 0xc0, !PT ;  /* 0x0000006037377812 */ /* 0x000fe200078ec0ff */
[----:B------:R-:W1:Y:S01]  /*5530*/  LDCU UR43, c[0x0][0xb0c] ;  /* 0x00016180ff2b77ac */ /* 0x000e620008000800 */
[----:B------:R-:W-:Y:S01]  /*5540*/  SEL R54, R54, 0xfffffff0, !P0 ;  /* 0xfffffff036367807 */ /* 0x000fe20004000000 */
[----:B------:R-:W-:Y:S01]  /*5550*/  IMAD.U32 R59, RZ, RZ, UR4 ;  /* 0x00000004ff3b7e24 */ /* 0x000fe2000f8e00ff */
[----:B------:R-:W1:Y:S01]  /*5560*/  LDCU UR39, c[0x0][0xb30] ;  /* 0x00016600ff2777ac */ /* 0x000e620008000800 */
[----:B------:R-:W1:Y:S01]  /*5570*/  LDCU.64 UR60, c[0x0][0x888] ;  /* 0x00011100ff3c77ac */ /* 0x000e620008000a00 */
[----:B------:R-:W1:Y:S01]  /*5580*/  LDCU.64 UR40, c[0x0][0xb28] ;  /* 0x00016500ff2877ac */ /* 0x000e620008000a00 */
[----:B------:R-:W1:Y:S01]  /*5590*/  LDCU.128 UR56, c[0x0][0xb10] ;  /* 0x00016200ff3877ac */ /* 0x000e620008000c00 */
[----:B------:R-:W1:Y:S01]  /*55a0*/  LDCU UR62, c[0x0][0x374] ;  /* 0x00006e80ff3e77ac */ /* 0x000e620008000800 */
[----:B------:R-:W-:Y:S01]  /*55b0*/  UMOV UR55, 0x1 ;  /* 0x0000000100377882 */ /* 0x000fe20000000000 */
[----:B------:R-:W-:Y:S01]  /*55c0*/  UMOV UR46, URZ ;  /* 0x000000ff002e7c82 */ /* 0x000fe20008000000 */
[----:B------:R-:W-:Y:S01]  /*55d0*/  UMOV UR53, URZ ;  /* 0x000000ff00357c82 */ /* 0x000fe20008000000 */
[----:B------:R-:W-:Y:S01]  /*55e0*/  UMOV UR52, URZ ;  /* 0x000000ff00347c82 */ /* 0x000fe20008000000 */
[----:B-1234-:R-:W-:-:S07]  /*55f0*/  IMAD.IADD R23, R0, 0x1, R23 ;  /* 0x0000000100177824 */ /* 0x01efce00078e0217 */
.L_x_119:
[C---:B------:R-:W-:Y:S02]  /*5600*/  LEA R0, R51.reuse, UR44, 0x3 ;  /* 0x0000002c33007c11 */ /* 0x040fe4000f8e18ff */
[----:B------:R-:W-:Y:S02]  /*5610*/  SHF.L.U32 R2, R52, 0x1f, RZ ;  /* 0x0000001f34027819 */ /* 0x000fe400000006ff */
[----:B-1----:R-:W-:Y:S02]  /*5620*/  LEA R4, R51, UR44, 0x4 ;  /* 0x0000002c33047c11 */ /* 0x002fe4000f8e20ff */
[----:B------:R-:W1:Y:S02]  /*5630*/  SYNCS.PHASECHK.TRANS64.TRYWAIT P0, [R0+URZ+0xa0], R2 ;  /* 0x0000a002000075a7 */ /* 0x000e6400080011ff */
[----:B-1----:R-:W-:Y:S05]  /*5640*/  @!P0 BRA `(.L_x_89) ;  /* 0x0000002c00548947 */ /* 0x002fea0003800000 */
.L_x_165:
[----:B------:R-:W-:Y:S01]  /*5650*/  R2UR UR7, R58 ;  /* 0x000000003a0772ca */ /* 0x000fe200000e0000 */
[----:B------:R-:W2:Y:S01]  /*5660*/  LDS.128 R4, [R4+0x130] ;  /* 0x0001300004047984 */ /* 0x000ea20000000c00 */
[----:B-1----:R-:W-:Y:S01]  /*5670*/  VIADD R0, R0, 0xb0 ;  /* 0x000000b000007836 */ /* 0x002fe20000000000 */
[----:B------:R-:W-:Y:S04]  /*5680*/  UISETP.GE.AND UP0, UPT, UR42, 0x1, UPT ;  /* 0x000000012a00788c */ /* 0x000fe8000bf06270 */
[----:B------:R-:W-:Y:S01]  /*5690*/  PRMT R0, RZ, 0x654, R0 ;  /* 0x00000654ff007816 */ /* 0x000fe20000000000 */
[----:B------:R-:W-:Y:S01]  /*56a0*/  @!PT LDS RZ, [RZ] ;  /* 0x00000000fffff984 */ /* 0x000fe20000000800 */
[----:B------:R-:W-:Y:S01]  /*56b0*/  @!PT LDS RZ, [RZ] ;  /* 0x00000000fffff984 */ /* 0x000fe20000000800 */
[----:B------:R-:W-:Y:S01]  /*56c0*/  @!PT LDS RZ, [RZ] ;  /* 0x00000000fffff984 */ /* 0x000fe20000000800 */
[----:B------:R-:W-:Y:S01]  /*56d0*/  @!PT LDS RZ, [RZ] ;  /* 0x00000000fffff984 */ /* 0x000fe20000000800 */
[----:B------:R1:W-:Y:S06]  /*56e0*/  MEMBAR.ALL.CTA ;  /* 0x0000000000007992 */ /* 0x0003ec0000008000 */
[----:B-1----:R-:W1:Y:S02]  /*56f0*/  FENCE.VIEW.ASYNC.S ;  /* 0x00000000000073c6 */ /* 0x002e640000000000 */
[----:B-1----:R1:W-:Y:S01]  /*5700*/  SYNCS.ARRIVE.TRANS64.RED.A1T0 RZ, [R0+URZ], RZ ;  /* 0x000000ff00ff79a7 */ /* 0x0023e200081004ff */
[----:B--2---:R-:W-:Y:S11]  /*5710*/  LOP3.LUT P0, RZ, R6, 0x1, RZ, 0xc0, !PT ;  /* 0x0000000106ff7812 */ /* 0x004ff6000780c0ff */
[----:B------:R-:W-:Y:S02]  /*5720*/  @!UPT UIADD3 URZ, UPT, UPT, URZ, URZ, URZ ;  /* 0x000000fffffff290 */ /* 0x000fe4000fffe0ff */
[----:B------:R-:W-:Y:S01]  /*5730*/  VOTEU.ANY UP1, P0 ;  /* 0x0000000000ff7886 */ /* 0x000fe20000020100 */
[----:B------:R-:W-:Y:S01]  /*5740*/  PLOP3.LUT P0, PT, PT, PT, UP1, 0x80, 0x8 ;  /* 0x000000000008781c */ /* 0x000fe20003f0f018 */
[----:B------:R-:W-:Y:S06]  /*5750*/  UP2UR UR4, UPR, URZ, 0x2 ;  /* 0x00000002ff047883 */ /* 0x000fec0008000000 */
[----:B------:R-:W-:Y:S06]  /*5760*/  IMAD.U32 R60, RZ, RZ, UR4 ;  /* 0x00000004ff3c7e24 */ /* 0x000fec000f8e00ff */
[----:B------:R-:W-:Y:S02]  /*5770*/  @P0 SHF.R.U32.HI R2, RZ, 0x10, R5 ;  /* 0x00000010ff020819 */ /* 0x000fe40000011605 */
[----:B------:R-:W-:Y:S02]  /*5780*/  @P0 MOV R3, R4 ;  /* 0x0000000400030202 */ /* 0x000fe40000000f00 */
[----:B------:R-:W-:Y:S02]  /*5790*/  @P0 R2UR UR4, R2 ;  /* 0x00000000020402ca */ /* 0x000fe400000e0000 */
[----:B------:R-:W-:Y:S02]  /*57a0*/  @P0 LOP3.LUT R4, R5, 0xffff, RZ, 0xc0, !PT ;  /* 0x0000ffff05040812 */ /* 0x000fe400078ec0ff */
[----:B------:R-:W-:Y:S02]  /*57b0*/  @P0 R2UR UR6, R3 ;  /* 0x00000000030602ca */ /* 0x000fe400000e0000 */
[----:B------:R-:W-:Y:S07]  /*57c0*/  @P0 R2UR UR5, R4 ;  /* 0x00000000040502ca */ /* 0x000fee00000e0000 */
[----:B------:R-:W-:Y:S02]  /*57d0*/  @UP1 UMOV UR7, UR4 ;  /* 0x0000000400071c82 */ /* 0x000fe40008000000 */
[----:B------:R-:W-:Y:S02]  /*57e0*/  IMAD.U32 R58, RZ, RZ, UR7 ;  /* 0x00000007ff3a7e24 */ /* 0x000fe4000f8e00ff */
[----:B------:R-:W-:Y:S02]  /*57f0*/  @UP1 UMOV UR38, UR6 ;  /* 0x0000000600261c82 */ /* 0x000fe40008000000 */
[----:B------:R-:W-:Y:S01]  /*5800*/  @UP1 UMOV UR37, UR5 ;  /* 0x0000000500251c82 */ /* 0x000fe20008000000 */
[----:B-1----:R-:W-:Y:S05]  /*5810*/  BRA.U !UP0, `(.L_x_90) ;  /* 0x0000000108cc7547 */ /* 0x002fea000b800000 */
[----:B------:R-:W1:Y:S01]  /*5820*/  LDCU UR12, c[0x0][0xb20] ;  /* 0x00016400ff0c77ac */ /* 0x000e620008000800 */
[----:B------:R-:W-:Y:S02]  /*5830*/  UIMAD.WIDE.U32 UR4, UR62, UR59, URZ ;  /* 0x0000003b3e0472a5 */ /* 0x000fe4000f8e00ff */
[----:B------:R-:W-:Y:S02]  /*5840*/  UIMAD.WIDE.U32 UR6, UR63, UR56, URZ ;  /* 0x000000383f0672a5 */ /* 0x000fe4000f8e00ff */
[----:B------:R-:W-:Y:S02]  /*5850*/  UISETP.NE.AND UP0, UPT, UR58, 0x1, UPT ;  /* 0x000000013a00788c */ /* 0x000fe4000bf05270 */
[----:B------:R-:W-:Y:S02]  /*5860*/  UIMAD.WIDE.U32 UR8, UR37, UR59, URZ ;  /* 0x0000003b250872a5 */ /* 0x000fe4000f8e00ff */
[----:B------:R-:W-:Y:S02]  /*5870*/  UIMAD.WIDE.U32 UR10, UR38, UR56, URZ ;  /* 0x00000038260a72a5 */ /* 0x000fe4000f8e00ff */
[----:B------:R-:W-:Y:S02]  /*5880*/  UISETP.NE.AND UP1, UPT, UR43, 0x1, UPT ;  /* 0x000000012b00788c */ /* 0x000fe4000bf25270 */
[----:B------:R-:W-:Y:S01]  /*5890*/  UISETP.NE.AND UP2, UPT, UR42, 0x1, UPT ;  /* 0x000000012a00788c */ /* 0x000fe2000bf45270 */
[----:B------:R-:W-:Y:S02]  /*58a0*/  UMOV UR4, UR5 ;  /* 0x0000000500047c82 */ /* 0x000fe40008000000 */
[----:B-1----:R-:W-:Y:S03]  /*58b0*/  USHF.R.U32.HI UR5, URZ, UR12, UR4 ;  /* 0x0000000cff057299 */ /* 0x002fe60008011604 */
[----:B------:R-:W-:Y:S02]  /*58c0*/  UMOV UR4, UR7 ;  /* 0x0000000700047c82 */ /* 0x000fe40008000000 */
[----:B------:R-:W-:Y:S02]  /*58d0*/  USHF.R.U32.HI UR7, URZ, UR57, UR4 ;  /* 0x00000039ff077299 */ /* 0x000fe40008011604 */
[----:B------:R-:W-:Y:S02]  /*58e0*/  USEL UR4, UR62, UR5, !UP0 ;  /* 0x000000053e047287 */ /* 0x000fe4000c000000 */
[----:B------:R-:W-:Y:S01]  /*58f0*/  USEL UR7, UR63, UR7, !UP1 ;  /* 0x000000073f077287 */ /* 0x000fe2000c800000 */
[----:B------:R-:W-:Y:S01]  /*5900*/  UMOV UR5, UR9 ;  /* 0x0000000900057c82 */ /* 0x000fe20008000000 */
[----:B------:R-:W-:Y:S02]  /*5910*/  UIMAD.WIDE.U32 UR8, UR4, UR40, URZ ;  /* 0x00000028040872a5 */ /* 0x000fe4000f8e00ff */
[----:B------:R-:W-:Y:S03]  /*5920*/  USHF.R.U32.HI UR6, URZ, UR12, UR5 ;  /* 0x0000000cff067299 */ /* 0x000fe60008011605 */
[----:B------:R-:W-:Y:S01]  /*5930*/  UMOV UR5, UR11 ;  /* 0x0000000b00057c82 */ /* 0x000fe20008000000 */
[----:B------:R-:W-:Y:S02]  /*5940*/  UIMAD.WIDE.U32 UR10, UR7, UR40, URZ ;  /* 0x00000028070a72a5 */ /* 0x000fe4000f8e00ff */
[----:B------:R-:W-:Y:S02]  /*5950*/  USHF.R.U32.HI UR12, URZ, UR57, UR5 ;  /* 0x00000039ff0c7299 */ /* 0x000fe40008011605 */
[----:B------:R-:W-:Y:S01]  /*5960*/  USEL UR6, UR37, UR6, !UP0 ;  /* 0x0000000625067287 */ /* 0x000fe2000c000000 */
[----:B------:R-:W-:Y:S02]  /*5970*/  UMOV UR5, UR9 ;  /* 0x0000000900057c82 */ /* 0x000fe40008000000 */
[----:B------:R-:W-:Y:S01]  /*5980*/  UMOV UR10, UR11 ;  /* 0x0000000b000a7c82 */ /* 0x000fe20008000000 */
[----:B------:R-:W-:Y:S02]  /*5990*/  @UP2 USHF.R.U32.HI UR4, URZ, UR41, UR5 ;  /* 0x00000029ff042299 */ /* 0x000fe40008011605 */
[----:B------:R-:W-:Y:S02]  /*59a0*/  @UP2 USHF.R.U32.HI UR7, URZ, UR41, UR10 ;  /* 0x00000029ff072299 */ /* 0x000fe4000801160a */
[----:B------:R-:W-:Y:S02]  /*59b0*/  UIMAD UR4, UR42, UR4, URZ ;  /* 0x000000042a0472a4 */ /* 0x000fe4000f8e02ff */
[----:B------:R-:W-:Y:S02]  /*59c0*/  UIMAD.WIDE.U32 UR10, UR6, UR40, URZ ;  /* 0x00000028060a72a5 */ /* 0x000fe4000f8e00ff */
[----:B------:R-:W-:Y:S02]  /*59d0*/  USEL UR5, UR38, UR12, !UP1 ;  /* 0x0000000c26057287 */ /* 0x000fe4000c800000 */
[----:B------:R-:W-:Y:S02]  /*59e0*/  UIMAD UR8, UR42, UR7, URZ ;  /* 0x000000072a0872a4 */ /* 0x000fe4000f8e02ff */
[----:B------:R-:W-:Y:S03]  /*59f0*/  UISETP.GE.AND UP0, UPT, UR6, UR4, UPT ;  /* 0x000000040600728c */ /* 0x000fe6000bf06270 */
[----:B------:R-:W-:Y:S01]  /*5a00*/  UMOV UR4, UR11 ;  /* 0x0000000b00047c82 */ /* 0x000fe20008000000 */
[----:B------:R-:W-:Y:S02]  /*5a10*/  UISETP.GE.OR UP0, UPT, UR5, UR8, UP0 ;  /* 0x000000080500728c */ /* 0x000fe40008706670 */
[----:B------:R-:W-:Y:S02]  /*5a20*/  USHF.R.U32.HI UR4, URZ, UR41, UR4 ;  /* 0x00000029ff047299 */ /* 0x000fe40008011604 */
[----:B------:R-:W-:Y:S02]  /*5a30*/  UIMAD.WIDE.U32 UR8, UR5, UR40, URZ ;  /* 0x00000028050872a5 */ /* 0x000fe4000f8e00ff */
[----:B------:R-:W-:Y:S02]  /*5a40*/  USEL UR11, UR6, UR4, !UP2 ;  /* 0x00000004060b7287 */ /* 0x000fe4000d000000 */
[----:B------:R-:W-:Y:S02]  /*5a50*/  UIADD3 UR8, UPT, UPT, -UR5, URZ, URZ ;  /* 0x000000ff05087290 */ /* 0x000fe4000fffe1ff */
[----:B------:R-:W-:Y:S01]  /*5a60*/  UIADD3 UR10, UPT, UPT, -UR11, URZ, URZ ;  /* 0x000000ff0b0a7290 */ /* 0x000fe2000fffe1ff */
[----:B------:R-:W-:Y:S01]  /*5a70*/  @!UP0 UMOV UR4, UR9 ;  /* 0x0000000900048c82 */ /* 0x000fe20008000000 */
[----:B------:R-:W-:Y:S02]  /*5a80*/  UIADD3 UR9, UPT, UPT, -UR6, URZ, URZ ;  /* 0x000000ff06097290 */ /* 0x000fe4000fffe1ff */
[----:B------:R-:W-:Y:S02]  /*5a90*/  @!UP0 USHF.R.U32.HI UR4, URZ, UR41, UR4 ;  /* 0x00000029ff048299 */ /* 0x000fe40008011604 */
[----:B------:R-:W-:Y:S02]  /*5aa0*/  UIMAD UR10, UR42, UR10, UR6 ;  /* 0x0000000a2a0a72a4 */ /* 0x000fe4000f8e0206 */
[----:B------:R-:W-:Y:S04]  /*5ab0*/  @!UP0 USEL UR4, UR5, UR4, !UP2 ;  /* 0x0000000405048287 */ /* 0x000fe8000d000000 */
[----:B------:R-:W-:Y:S02]  /*5ac0*/  @!UP0 UIMAD UR10, UR7, UR10, UR4 ;  /* 0x0000000a070a82a4 */ /* 0x000fe4000f8e0204 */
[----:B------:R-:W-:Y:S02]  /*5ad0*/  @!UP0 UIADD3 UR11, UPT, UPT, UR11, -UR4, URZ ;  /* 0x800000040b0b8290 */ /* 0x000fe4000fffe0ff */
[----:B------:R-:W-:Y:S02]  /*5ae0*/  UIMAD UR7, UR43, UR8, UR38 ;  /* 0x000000082b0772a4 */ /* 0x000fe4000f8e0226 */
[----:B------:R-:W-:Y:S02]  /*5af0*/  @!UP0 UIMAD UR6, UR11, UR42, UR5 ;  /* 0x0000002a0b0682a4 */ /* 0x000fe4000f8e0205 */
[----:B------:R-:W-:Y:S01]  /*5b00*/  UIMAD UR4, UR58, UR9, UR37 ;  /* 0x000000093a0472a4 */ /* 0x000fe2000f8e0225 */
[----:B------:R-:W-:Y:S02]  /*5b10*/  @!UP0 UMOV UR5, UR10 ;  /* 0x0000000a00058c82 */ /* 0x000fe40008000000 */
[----:B------:R-:W-:Y:S02]  /*5b20*/  UIMAD UR38, UR5, UR43, UR7 ;  /* 0x0000002b052672a4 */ /* 0x000fe4000f8e0207 */
[----:B------:R-:W-:Y:S11]  /*5b30*/  UIMAD UR37, UR6, UR58, UR4 ;  /* 0x0000003a062572a4 */ /* 0x000ff6000f8e0204 */
[----:B------:R-:W-:Y:S01]  /*5b40*/  @!UPT UIADD3 URZ, UPT, UPT, URZ, URZ, URZ ;  /* 0x000000fffffff290 */ /* 0x000fe2000fffe0ff */
.L_x_90:
[----:B------:R-:W-:Y:S01]  /*5b50*/  UISETP.NE.AND UP0, UPT, UR39, 0x1, UPT ;  /* 0x000000012700788c */ /* 0x000fe2000bf05270 */
[----:B------:R-:W-:Y:S01]  /*5b60*/  R2UR UR11, R59 ;  /* 0x000000003b0b72ca */ /* 0x000fe200000e0000 */
[----:B------:R-:W-:Y:S01]  /*5b70*/  USHF.L.U32 UR50, UR26, 0x6, URZ ;  /* 0x000000061a327899 */ /* 0x000fe200080006ff */
[----:B------:R-:W-:Y:S01]  /*5b80*/  IADD3 R51, PT, PT, R51, 0x1, RZ ;  /* 0x0000000133337810 */ /* 0x000fe20007ffe0ff */
[----:B------:R-:W-:Y:S07]  /*5b90*/  USHF.L.U32 UR49, UR27, 0x6, URZ ;  /* 0x000000061b317899 */ /* 0x000fee00080006ff */
[----:B------:R-:W1:Y:S01]  /*5ba0*/  @!UP0 LDCU.128 UR12, c[0x0][0xb10] ;  /* 0x00016200ff0c87ac */ /* 0x000e620008000c00 */
[----:B------:R-:W2:Y:S01]  /*5bb0*/  @!UP0 LDCU UR5, c[0x0][0xb0c] ;  /* 0x00016180ff0587ac */ /* 0x000ea20008000800 */
[----:B------:R-:W3:Y:S01]  /*5bc0*/  @!UP0 LDCU UR10, c[0x0][0xb20] ;  /* 0x00016400ff0a87ac */ /* 0x000ee20008000800 */
[----:B-1----:R-:W-:Y:S02]  /*5bd0*/  UIMAD.WIDE.U32 UR8, UR38, UR12, URZ ;  /* 0x0000000c260872a5 */ /* 0x002fe4000f8e00ff */
[----:B------:R-:W-:Y:S02]  /*5be0*/  UIMAD.WIDE.U32 UR6, UR37, UR15, URZ ;  /* 0x0000000f250672a5 */ /* 0x000fe4000f8e00ff */
[----:B------:R-:W-:Y:S03]  /*5bf0*/  @!UP0 UISETP.NE.AND UP1, UPT, UR14, 0x1, UPT ;  /* 0x000000010e00888c */ /* 0x000fe6000bf25270 */
[----:B------:R-:W-:Y:S01]  /*5c00*/  @!UP0 UMOV UR4, UR9 ;  /* 0x0000000900048c82 */ /* 0x000fe20008000000 */
[----:B--2---:R-:W-:Y:S02]  /*5c10*/  @!UP0 UISETP.NE.AND UP2, UPT, UR5, 0x1, UPT ;  /* 0x000000010500888c */ /* 0x004fe4000bf45270 */
[----:B------:R-:W-:Y:S01]  /*5c20*/  @!UP0 USHF.R.U32.HI UR4, URZ, UR13, UR4 ;  /* 0x0000000dff048299 */ /* 0x000fe20008011604 */
[----:B------:R-:W-:Y:S02]  /*5c30*/  @!UP0 UMOV UR6, UR7 ;  /* 0x0000000700068c82 */ /* 0x000fe40008000000 */
[----:B---3--:R-:W-:Y:S02]  /*5c40*/  @!UP0 USHF.R.U32.HI UR6, URZ, UR10, UR6 ;  /* 0x0000000aff068299 */ /* 0x008fe40008011606 */
[----:B------:R-:W-:Y:S02]  /*5c50*/  @!UP0 USEL UR7, UR38, UR4, !UP2 ;  /* 0x0000000426078287 */ /* 0x000fe4000d000000 */
[----:B------:R-:W-:Y:S04]  /*5c60*/  @!UP0 USEL UR6, UR37, UR6, !UP1 ;  /* 0x0000000625068287 */ /* 0x000fe8000c800000 */
[----:B------:R-:W-:Y:S02]  /*5c70*/  @!UP0 UIADD3 UR4, UPT, UPT, -UR7, UR6, URZ ;  /* 0x0000000607048290 */ /* 0x000fe4000fffe1ff */
[----:B------:R-:W-:Y:S02]  /*5c80*/  @!UP0 UIADD3 UR6, UPT, UPT, UR7, -UR6, URZ ;  /* 0x8000000607068290 */ /* 0x000fe4000fffe0ff */
[----:B------:R-:W-:Y:S02]  /*5c90*/  @!UP0 UIMAD UR38, UR4, UR5, UR38 ;  /* 0x00000005042682a4 */ /* 0x000fe4000f8e0226 */
[----:B------:R-:W-:Y:S02]  /*5ca0*/  @!UP0 UIMAD UR37, UR6, UR14, UR37 ;  /* 0x0000000e062582a4 */ /* 0x000fe4000f8e0225 */
[----:B------:R-:W-:Y:S09]  /*5cb0*/  ULOP3.LUT UP0, URZ, UR11, 0x1b0, URZ, 0xc0, !UPT ;  /* 0x000001b00bff7892 */ /* 0x000ff2000f80c0ff */
[----:B------:R-:W-:Y:S05]  /*5cc0*/  BRA.U !UP0, `(.L_x_91) ;  /* 0x00000001087c7547 */ /* 0x000fea000b800000 */
[----:B------:R-:W1:Y:S01]  /*5cd0*/  LDCU.64 UR8, c[0x4][0x80] ;  /* 0x01001000ff0877ac */ /* 0x000e620008000a00 */
[----:B------:R-:W-:Y:S01]  /*5ce0*/  MOV R2, 0x0 ;  /* 0x0000000000027802 */ /* 0x000fe20000000f00 */
[----:B------:R-:W-:Y:S02]  /*5cf0*/  HFMA2 R12, -RZ, RZ, 0, 5.9604644775390625e-08 ;  /* 0x00000001ff0c7431 */ /* 0x000fe400000001ff */
[----:B------:R-:W-:Y:S01]  /*5d00*/  IMAD.MOV.U32 R8, RZ, RZ, 0x70 ;  /* 0x00000070ff087424 */ /* 0x000fe200078e00ff */
[----:B------:R2:W3:Y:S01]  /*5d10*/  LDC.64 R14, c[0x4][R2] ;  /* 0x01000000020e7b82 */ /* 0x0004e20000000a00 */
[----:B------:R-:W4:Y:S01]  /*5d20*/  LDCU.64 UR6, c[0x4][0x88] ;  /* 0x01001100ff0677ac */ /* 0x000f220008000a00 */
[----:B------:R-:W-:Y:S01]  /*5d30*/  IMAD.MOV.U32 R13, RZ, RZ, RZ ;  /* 0x000000ffff0d7224 */ /* 0x000fe200078e00ff */
[----:B------:R-:W2:Y:S01]  /*5d40*/  LDCU.64 UR4, c[0x4][0x8] ;  /* 0x01000100ff0477ac */ /* 0x000ea20008000a00 */
[----:B-1----:R-:W-:Y:S01]  /*5d50*/  MOV R5, UR9 ;  /* 0x0000000900057c02 */ /* 0x002fe20008000f00 */
[----:B------:R-:W-:Y:S01]  /*5d60*/  IMAD.U32 R4, RZ, RZ, UR8 ;  /* 0x00000008ff047e24 */ /* 0x000fe2000f8e00ff */
[----:B----4-:R-:W-:Y:S01]  /*5d70*/  MOV R7, UR7 ;  /* 0x0000000700077c02 */ /* 0x010fe20008000f00 */
[----:B------:R-:W-:Y:S01]  /*5d80*/  IMAD.U32 R6, RZ, RZ, UR6 ;  /* 0x00000006ff067e24 */ /* 0x000fe2000f8e00ff */
[----:B--2---:R-:W-:Y:S01]  /*5d90*/  MOV R11, UR5 ;  /* 0x00000005000b7c02 */ /* 0x004fe20008000f00 */
[----:B------:R-:W-:Y:S02]  /*5da0*/  IMAD.U32 R10, RZ, RZ, UR4 ;  /* 0x00000004ff0a7e24 */ /* 0x000fe4000f8e00ff */
[----:B------:R-:W-:Y:S07]  /*5db0*/  LEPC R20, `(.L_x_92) ;  /* 0x000000001014794e */ /* 0x000fee0000000000 */
[----:B---3-5:R-:W-:Y:S05]  /*5dc0*/  CALL.ABS.NOINC R14 ;  /* 0x000000000e007343 */ /* 0x028fea0003c00000 */
.L_x_92:
[----:B------:R-:W1:Y:S01]  /*5dd0*/  LDCU.64 UR8, c[0x4][0x80] ;  /* 0x01001000ff0877ac */ /* 0x000e620008000a00 */
[----:B------:R-:W2:Y:S01]  /*5de0*/  LDC.64 R2, c[0x4][R2] ;  /* 0x0100000002027b82 */ /* 0x000ea20000000a00 */
[----:B------:R-:W-:Y:S02]  /*5df0*/  HFMA2 R12, -RZ, RZ, 0, 5.9604644775390625e-08 ;  /* 0x00000001ff0c7431 */ /* 0x000fe400000001ff */
[----:B------:R-:W-:Y:S02]  /*5e00*/  IMAD.MOV.U32 R8, RZ, RZ, 0x70 ;  /* 0x00000070ff087424 */ /* 0x000fe400078e00ff */
[----:B------:R-:W-:Y:S01]  /*5e10*/  IMAD.MOV.U32 R13, RZ, RZ, RZ ;  /* 0x000000ffff0d7224 */ /* 0x000fe200078e00ff */
[----:B------:R-:W3:Y:S01]  /*5e20*/  LDCU.64 UR6, c[0x4][0x88] ;  /* 0x01001100ff0677ac */ /* 0x000ee20008000a00 */
[----:B------:R-:W4:Y:S01]  /*5e30*/  LDCU.64 UR4, c[0x4][0x8] ;  /* 0x01000100ff0477ac */ /* 0x000f220008000a00 */
[----:B-1----:R-:W-:Y:S02]  /*5e40*/  MOV R4, UR8 ;  /* 0x0000000800047c02 */ /* 0x002fe40008000f00 */
[----:B------:R-:W-:Y:S02]  /*5e50*/  MOV R5, UR9 ;  /* 0x0000000900057c02 */ /* 0x000fe40008000f00 */
[----:B---3--:R-:W-:Y:S01]  /*5e60*/  MOV R7, UR7 ;  /* 0x0000000700077c02 */ /* 0x008fe20008000f00 */
[----:B------:R-:W-:Y:S01]  /*5e70*/  IMAD.U32 R6, RZ, RZ, UR6 ;  /* 0x00000006ff067e24 */ /* 0x000fe2000f8e00ff */
[----:B----4-:R-:W-:Y:S01]  /*5e80*/  MOV R11, UR5 ;  /* 0x00000005000b7c02 */ /* 0x010fe20008000f00 */
[----:B------:R-:W-:Y:S02]  /*5e90*/  IMAD.U32 R10, RZ, RZ, UR4 ;  /* 0x00000004ff0a7e24 */ /* 0x000fe4000f8e00ff */
[----:B------:R-:W-:Y:S07]  /*5ea0*/  LEPC R20, `(.L_x_91) ;  /* 0x000000001014794e */ /* 0x000fee0000000000 */
[----:B--2---:R-:W-:Y:S05]  /*5eb0*/  CALL.ABS.NOINC R2 ;  /* 0x0000000002007343 */ /* 0x004fea0003c00000 */
.L_x_91:
[----:B------:R-:W-:Y:S02]  /*5ec0*/  R2UR UR6, R49 ;  /* 0x00000000310672ca */ /* 0x000fe400000e0000 */
[----:B------:R-:W-:Y:S02]  /*5ed0*/  R2UR UR5, R57 ;  /* 0x00000000390572ca */ /* 0x000fe400000e0000 */
[----:B------:R-:W-:Y:S02]  /*5ee0*/  R2UR UR4, R56 ;  /* 0x00000000380472ca */ /* 0x000fe400000e0000 */
[----:B------:R-:W-:Y:S02]  /*5ef0*/  ISETP.NE.U32.AND P4, PT, R42, RZ, PT ;  /* 0x000000ff2a00720c */ /* 0x000fe40003f85070 */
[----:B------:R-:W-:Y:S02]  /*5f00*/  ISETP.NE.U32.AND P2, PT, RZ, UR60, PT ;  /* 0x0000003cff007c0c */ /* 0x000fe4000bf45070 */
[----:B------:R-:W-:Y:S02]  /*5f10*/  ISETP.NE.AND.EX P4, PT, R43, RZ, PT, P4 ;  /* 0x000000ff2b00720c */ /* 0x000fe40003f85340 */
[----:B------:R-:W-:Y:S01]  /*5f20*/  ISETP.NE.AND.EX P2, PT, RZ, UR61, PT, P2 ;  /* 0x0000003dff007c0c */ /* 0x000fe2000bf45320 */
[----:B------:R-:W-:Y:S02]  /*5f30*/  UISETP.NE.AND UP2, UPT, UR6, URZ, UPT ;  /* 0x000000ff0600728c */ /* 0x000fe4000bf45270 */
[----:B------:R-:W-:Y:S04]  /*5f40*/  UISETP.NE.U32.AND UP0, UPT, UR5, URZ, UPT ;  /* 0x000000ff0500728c */ /* 0x000fe8000bf05070 */
[----:B------:R-:W-:Y:S01]  /*5f50*/  UISETP.NE.AND.EX UP1, UPT, UR4, URZ, UPT, UP0 ;  /* 0x000000ff0400728c */ /* 0x000fe2000bf25300 */
[----:B------:R-:W-:Y:S01]  /*5f60*/  PLOP3.LUT P1, PT, PT, PT, UP2, 0x80, 0x8 ;  /* 0x000000000008781c */ /* 0x000fe20003f2f028 */
[----:B------:R-:W-:Y:S03]  /*5f70*/  UPLOP3.LUT UP0, UPT, UPT, UPT, UPT, 0x40, 0x4 ;  /* 0x000000000004789c */ /* 0x000fe60003f0e870 */
[----:B------:R-:W-:Y:S06]  /*5f80*/  @UP2 UPLOP3.LUT UP0, UPT, UPT, UPT, UP1, 0x80, 0x8 ;  /* 0x000000000008289c */ /* 0x000fec0003f0f010 */
[----:B------:R-:W-:Y:S01]  /*5f90*/  PLOP3.LUT P0, PT, PT, PT, UP0, 0x80, 0x8 ;  /* 0x000000000008781c */ /* 0x000fe20003f0f008 */
[----:B------:R-:W-:Y:S01]  /*5fa0*/  @!UPT UIADD3 URZ, UPT, UPT, URZ, URZ, URZ ;  /* 0x000000fffffff290 */ /* 0x000fe2000fffe0ff */
[----:B------:R-:W-:Y:S11]  /*5fb0*/  BRA.U !UP1, `(.L_x_93) ;  /* 0x0000000109407547 */ /* 0x000ff6000b800000 */
[----:B------:R-:W-:Y:S01]  /*5fc0*/  UISETP.NE.U32.AND UP0, UPT, UR60, URZ, UPT ;  /* 0x000000ff3c00728c */ /* 0x000fe2000bf05070 */
[----:B------:R-:W-:Y:S01]  /*5fd0*/  R2UR UR6, R57 ;  /* 0x00000000390672ca */ /* 0x000fe200000e0000 */
[----:B------:R-:W1:Y:S01]  /*5fe0*/  LDCU.64 UR8, c[0x0][0x358] ;  /* 0x00006b00ff0877ac */ /* 0x000e620008000a00 */
[----:B------:R-:W-:Y:S02]  /*5ff0*/  HFMA2 R45, -RZ, RZ, 0, 5.9604644775390625e-08 ;  /* 0x00000001ff2d7431 */ /* 0x000fe400000001ff */
[----:B------:R-:W-:Y:S01]  /*6000*/  IMAD.MOV.U32 R0, RZ, RZ, 0x1 ;  /* 0x00000001ff007424 */ /* 0x000fe200078e00ff */
[----:B------:R-:W-:Y:S06]  /*6010*/  UISETP.NE.AND.EX UP0, UPT, UR61, URZ, UPT, UP0 ;  /* 0x000000ff3d00728c */ /* 0x000fec000bf05300 */
[----:B------:R-:W-:Y:S05]  /*6020*/  PLOP3.LUT P3, PT, PT, PT, UP0, 0x80, 0x8 ;  /* 0x000000000008781c */ /* 0x000fea0003f6f008 */
[----:B------:R-:W2:Y:S01]  /*6030*/  @UP0 LDCU.64 UR4, c[0x0][0x888] ;  /* 0x00011100ff0407ac */ /* 0x000ea20008000a00 */
[----:B------:R-:W-:Y:S07]  /*6040*/  @UP0 UIMAD UR6, UR36, UR6, URZ ;  /* 0x00000006240602a4 */ /* 0x000fee000f8e02ff */
[----:B------:R-:W-:Y:S01]  /*6050*/  @!P3 PRMT R45, R0, 0x7610, R45 ;  /* 0x00007610002db816 */ /* 0x000fe2000000002d */
[----:B--2---:R-:W-:Y:S06]  /*6060*/  @UP0 UIMAD.WIDE UR4, UR6, 0x4, UR4 ;  /* 0x00000004060408a5 */ /* 0x004fec000f8e0204 */
[----:B-----5:R-:W-:Y:S02]  /*6070*/  IMAD.U32 R26, RZ, RZ, UR4 ;  /* 0x00000004ff1a7e24 */ /* 0x020fe4000f8e00ff */
[----:B------:R-:W-:Y:S03]  /*6080*/  IMAD.U32 R27, RZ, RZ, UR5 ;  /* 0x00000005ff1b7e24 */ /* 0x000fe6000f8e00ff */
[----:B------:R-:W2:Y:S02]  /*6090*/  @!UP0 LDCU UR4, c[0x0][0x880] ;  /* 0x00011000ff0487ac */ /* 0x000ea40008000800 */
[----:B-1----:R1:W5:Y:S02]  /*60a0*/  @P3 LDG.E R26, desc[UR8][R26.64] ;  /* 0x000000081a1a3981 */ /* 0x002364000c1e1900 */
[----:B-12---:R-:W-:Y:S02]  /*60b0*/  @!P3 MOV R26, UR4 ;  /* 0x00000004001abc02 */ /* 0x006fe40008000f00 */
.L_x_93:
[----:B------:R-:W-:Y:S05]  /*60c0*/  @!P4 BRA `(.L_x_94) ;  /* 0x000000000024c947 */ /* 0x000fea0003800000 */
[----:B------:R-:W-:Y:S01]  /*60d0*/  ISETP.NE.U32.AND P3, PT, R40, RZ, PT ;  /* 0x000000ff2800720c */ /* 0x000fe20003f65070 */
[----:B------:R-:W1:Y:S03]  /*60e0*/  LDCU.64 UR4, c[0x0][0x358] ;  /* 0x00006b00ff0477ac */ /* 0x000e660008000a00 */
[----:B------:R-:W-:Y:S11]  /*60f0*/  ISETP.NE.AND.EX P3, PT, R41, RZ, PT, P3 ;  /* 0x000000ff2900720c */ /* 0x000ff60003f65330 */
[----:B------:R-:W-:Y:S02]  /*6100*/  @!UPT UIADD3 URZ, UPT, UPT, URZ, URZ, URZ ;  /* 0x000000fffffff290 */ /* 0x000fe4000fffe0ff */
[----:B------:R-:W2:Y:S01]  /*6110*/  @P3 LDC.64 R2, c[0x0][0x8a8] ;  /* 0x00022a00ff023b82 */ /* 0x000ea20000000a00 */
[----:B------:R-:W-:Y:S04]  /*6120*/  @P3 IMAD R0, R42, UR36, RZ ;  /* 0x000000242a003c24 */ /* 0x000fe8000f8e02ff */
[----:B--2---:R-:W-:Y:S05]  /*6130*/  @P3 IMAD.WIDE R2, R0, 0x4, R2 ;  /* 0x0000000400023825 */ /* 0x004fea00078e0202 */
[----:B-1---5:R1:W5:Y:S02]  /*6140*/  @P3 LDG.E R24, desc[UR4][R2.64] ;  /* 0x0000000402183981 */ /* 0x022364000c1e1900 */
[----:B-1----:R-:W2:Y:S02]  /*6150*/  @!P3 LDC R24, c[0x0][0x8a0] ;  /* 0x00022800ff18bb82 */ /* 0x002ea40000000800 */
.L_x_94:
[----:B-----5:R-:W-:Y:S01]  /*6160*/  FSETP.NEU.AND P3, PT, R26, RZ, PT ;  /* 0x000000ff1a00720b */ /* 0x020fe20003f6d000 */
[----:B------:R-:W-:Y:S01]  /*6170*/  IMAD.U32 R2, RZ, RZ, UR46 ;  /* 0x0000002eff027e24 */ /* 0x000fe2000f8e00ff */
[----:B------:R-:W-:Y:S01]  /*6180*/  SEL R5, RZ, 0xffffffff, P2 ;  /* 0xffffffffff057807 */ /* 0x000fe20001000000 */
[----:B------:R-:W-:Y:S01]  /*6190*/  ULOP3.LUT UR4, UR55, 0x1, URZ, 0x3c, !UPT ;  /* 0x0000000137047892 */ /* 0x000fe2000f8e3cff */
[----:B------:R-:W-:Y:S01]  /*61a0*/  @P1 LOP3.LUT P2, RZ, R45, 0xff, RZ, 0xc0, !PT ;  /* 0x000000ff2dff1812 */ /* 0x000fe2000784c0ff */
[----:B------:R-:W-:Y:S01]  /*61b0*/  BSSY B1, `(.L_x_95) ;  /* 0x000003d000017945 */ /* 0x000fe20003800000 */
[----:B------:R-:W-:Y:S01]  /*61c0*/  @P1 SEL R0, RZ, 0xffffffff, P3 ;  /* 0xffffffffff001807 */ /* 0x000fe20001800000 */
[----:B------:R-:W-:Y:S01]  /*61d0*/  IMAD.MOV.U32 R65, RZ, RZ, 0x1 ;  /* 0x00000001ff417424 */ /* 0x000fe200078e00ff */
[----:B------:R-:W-:Y:S01]  /*61e0*/  LEA R2, R2, UR44, 0x3 ;  /* 0x0000002c02027c11 */ /* 0x000fe2000f8e18ff */
[----:B------:R-:W-:Y:S01]  /*61f0*/  IMAD.U32 R63, RZ, RZ, UR4 ;  /* 0x00000004ff3f7e24 */ /* 0x000fe2000f8e00ff */
[----:B------:R-:W-:Y:S01]  /*6200*/  @P0 SEL R0, R5, R0, !P2 ;  /* 0x0000000005000207 */ /* 0x000fe20005000000 */
[----:B------:R-:W-:Y:S01]  /*6210*/  IMAD.U32 R64, RZ, RZ, UR46 ;  /* 0x0000002eff407e24 */ /* 0x000fe2000f8e00ff */
[----:B------:R-:W-:Y:S02]  /*6220*/  LEA R27, R22, UR44, 0x3 ;  /* 0x0000002c161b7c11 */ /* 0x000fe4000f8e18ff */
[----:B------:R-:W-:Y:S02]  /*6230*/  CS2R R38, SRZ ;  /* 0x0000000000267805 */ /* 0x000fe4000001ff00 */
[----:B------:R-:W-:Y:S02]  /*6240*/  @P1 LOP3.LUT R0, R0, 0x1, RZ, 0xc0, !PT ;  /* 0x0000000100001812 */ /* 0x000fe400078ec0ff */
[----:B------:R-:W-:Y:S02]  /*6250*/  CS2R R36, SRZ ;  /* 0x0000000000247805 */ /* 0x000fe4000001ff00 */
[----:B------:R-:W-:Y:S02]  /*6260*/  SHF.L.U32 R3, R53, 0x1f, RZ ;  /* 0x0000001f35037819 */ /* 0x000fe400000006ff */
[----:B------:R-:W-:Y:S02]  /*6270*/  CS2R R30, SRZ ;  /* 0x00000000001e7805 */ /* 0x000fe4000001ff00 */
[----:B------:R-:W-:Y:S02]  /*6280*/  ISETP.NE.U32.OR P5, PT, R0, 0x1, !P1 ;  /* 0x000000010000780c */ /* 0x000fe40004fa5470 */
[----:B------:R-:W-:Y:S02]  /*6290*/  CS2R R28, SRZ ;  /* 0x00000000001c7805 */ /* 0x000fe4000001ff00 */
[----:B------:R-:W-:Y:S02]  /*62a0*/  PLOP3.LUT P2, PT, PT, PT, UP1, 0x80, 0x8 ;  /* 0x000000000008781c */ /* 0x000fe40003f4f018 */
[----:B------:R-:W-:Y:S02]  /*62b0*/  LEA.HI R25, R22, R22, RZ, 0x1 ;  /* 0x0000001616197211 */ /* 0x000fe400078f08ff */
[----:B------:R-:W-:Y:S02]  /*62c0*/  LOP3.LUT P4, R50, R45, 0xff, RZ, 0xc0, !PT ;  /* 0x000000ff2d327812 */ /* 0x000fe4000788c0ff */
[----:B------:R-:W-:Y:S02]  /*62d0*/  SEL R4, RZ, 0xffffffff, P3 ;  /* 0xffffffffff047807 */ /* 0x000fe40001800000 */
[----:B------:R-:W-:Y:S02]  /*62e0*/  P2R R61, PR, RZ, 0x20 ;  /* 0x00000020ff3d7803 */ /* 0x000fe40000000000 */
[----:B------:R-:W-:Y:S03]  /*62f0*/  @P5 SHF.L.U32 R0, R63, 0x1f, RZ ;  /* 0x0000001f3f005819 */ /* 0x000fe600000006ff */
[----:B------:R-:W-:Y:S01]  /*6300*/  @P2 SEL R4, R5, R4, !P4 ;  /* 0x0000000405042207 */ /* 0x000fe20006000000 */
[----:B------:R1:W3:Y:S03]  /*6310*/  @P5 SYNCS.PHASECHK.TRANS64.TRYWAIT P1, [R2+URZ+0x60], R0 ;  /* 0x00006000020055a7 */ /* 0x0002e600080211ff */
[----:B------:R-:W-:Y:S04]  /*6320*/  LOP3.LUT R4, R4, 0x1, RZ, 0xc0, !PT ;  /* 0x0000000104047812 */ /* 0x000fe800078ec0ff */
[----:B------:R-:W-:Y:S04]  /*6330*/  ISETP.NE.U32.AND P2, PT, R4, 0x1, PT ;  /* 0x000000010400780c */ /* 0x000fe80003f45070 */
[----:B------:R-:W-:Y:S01]  /*6340*/  P2R R66, PR, RZ, 0x4 ;  /* 0x00000004ff427803 */ /* 0x000fe20000000000 */
[----:B------:R4:W2:Y:S01]  /*6350*/  SYNCS.PHASECHK.TRANS64.TRYWAIT P0, [R27+URZ+0xc0], R3 ;  /* 0x0000c0031b0075a7 */ /* 0x0008a200080011ff */
[C---:B-1----:R-:W-:Y:S01]  /*6360*/  IMAD.SHL.U32 R0, R25.reuse, 0x20, RZ ;  /* 0x0000002019007824 */ /* 0x042fe200078e00ff */
[----:B------:R-:W-:Y:S04]  /*6370*/  LOP3.LUT R25, R25, 0xffe, RZ, 0xc0, !PT ;  /* 0x00000ffe19197812 */ /* 0x000fe800078ec0ff */
[----:B------:R-:W-:Y:S01]  /*6380*/  LOP3.LUT R0, R0, 0xffffffc0, RZ, 0xc0, !PT ;  /* 0xffffffc000007812 */ /* 0x000fe200078ec0ff */
[----:B------:R-:W-:Y:S04]  /*6390*/  IMAD.IADD R25, R22, 0x1, -R25 ;  /* 0x0000000116197824 */ /* 0x000fe800078e0a19 */
[----:B------:R-:W-:Y:S04]  /*63a0*/  IMAD.IADD R0, R23, 0x1, R0 ;  /* 0x0000000117007824 */ /* 0x000fe800078e0200 */
[----:B------:R-:W-:Y:S01]  /*63b0*/  IMAD R25, R25, 0x100000, R0 ;  /* 0x0010000019197824 */ /* 0x000fe200078e0200 */
[----:B---3--:R-:W-:Y:S01]  /*63c0*/  @P5 SEL R65, RZ, 0x1, !P1 ;  /* 0x00000001ff415807 */ /* 0x008fe20004800000 */
[----:B----4-:R-:W-:Y:S06]  /*63d0*/  @!P5 BRA `(.L_x_96) ;  /* 0x000000000068d947 */ /* 0x010fec0003800000 */
[----:B------:R-:W-:Y:S01]  /*63e0*/  HFMA2 R31, -RZ, RZ, 0, 0 ;  /* 0x00000000ff1f7431 */ /* 0x000fe200000001ff */
[----:B------:R-:W-:Y:S01]  /*63f0*/  ISETP.NE.AND P1, PT, R65, RZ, PT ;  /* 0x000000ff4100720c */ /* 0x000fe20003f25270 */
[----:B------:R-:W-:Y:S01]  /*6400*/  IMAD.U32 R0, RZ, RZ, UR46 ;  /* 0x0000002eff007e24 */ /* 0x000fe2000f8e00ff */
[----:B------:R-:W-:Y:S11]  /*6410*/  BSSY B0, `(.L_x_97) ;  /* 0x0000005000007945 */ /* 0x000ff60003800000 */
[----:B------:R-:W-:Y:S05]  /*6420*/  @P1 BRA `(.L_x_98) ;  /* 0x00000000000c1947 */ /* 0x000fea0003800000 */
[----:B------:R-:W-:Y:S04]  /*6430*/  SHF.L.U32 R4, R63, 0x1f, RZ ;  /* 0x0000001f3f047819 */ /* 0x000fe800000006ff */
[----:B------:R-:W1:Y:S02]  /*6440*/  SYNCS.PHASECHK.TRANS64.TRYWAIT P1, [R2+URZ+0x60], R4 ;  /* 0x00006004020075a7 */ /* 0x000e6400080211ff */
[----:B-1----:R-:W-:Y:S05]  /*6450*/  @!P1 BRA `(.L_x_99) ;  /* 0x0000001c00e49947 */ /* 0x002fea0003800000 */
.L_x_98:
[----:B------:R-:W-:Y:S05]  /*6460*/  BSYNC B0 ;  /* 0x0000000000007941 */ /* 0x000fea0003800000 */
.L_x_97:
[----:B------:R-:W-:Y:S01]  /*6470*/  ISETP.NE.AND P1, PT, R66, RZ, PT ;  /* 0x000000ff4200720c */ /* 0x000fe20003f25270 */
[----:B------:R-:W-:Y:S01]  /*6480*/  IMAD.MOV.U32 R30, RZ, RZ, RZ ;  /* 0x000000ffff1e7224 */ /* 0x000fe200078e00ff */
[----:B------:R-:W-:Y:S02]  /*6490*/  CS2R R28, SRZ ;  /* 0x00000000001c7805 */ /* 0x000fe4000001ff00 */
[----:B------:R-:W-:Y:S02]  /*64a0*/  CS2R R38, SRZ ;  /* 0x0000000000267805 */ /* 0x000fe4000001ff00 */
[----:B------:R-:W-:Y:S07]  /*64b0*/  CS2R R36, SRZ ;  /* 0x0000000000247805 */ /* 0x000fee000001ff00 */
[----:B-1----:R-:W-:Y:S01]  /*64c0*/  @P1 IMAD R2, R0, 0x800, R44 ;  /* 0x0000080000021824 */ /* 0x002fe200078e022c */
[----:B------:R-:W-:Y:S05]  /*64d0*/  @P1 WARPSYNC.ALL ;  /* 0x0000000000001948 */ /* 0x000fea0003800000 */
[----:B------:R-:W-:Y:S01]  /*64e0*/  @P1 LEA R2, R2, UR44, 0x1 ;  /* 0x0000002c02021c11 */ /* 0x000fe2000f8e08ff */
[----:B------:R-:W-:Y:S04]  /*64f0*/  UIADD3 UR4, UPT, UPT, UR46, 0x1, URZ ;  /* 0x000000012e047890 */ /* 0x000fe8000fffe0ff */
[----:B------:R1:W3:Y:S01]  /*6500*/  @P1 LDSM.16.M88.4 R28, [R2+0x200] ;  /* 0x00020000021c183b */ /* 0x0002e20000000200 */
[----:B------:R-:W-:Y:S01]  /*6510*/  UISETP.NE.AND UP0, UPT, UR4, 0x3, UPT ;  /* 0x000000030400788c */ /* 0x000fe2000bf05270 */
[----:B------:R-:W-:Y:S03]  /*6520*/  @P1 IMAD R0, R54, 0x2, R2 ;  /* 0x0000000236001824 */ /* 0x000fe600078e0202 */
[----:B------:R-:W-:Y:S02]  /*6530*/  USEL UR5, URZ, 0x1, UP0 ;  /* 0x00000001ff057887 */ /* 0x000fe40008000000 */
[----:B------:R1:W4:Y:S01]  /*6540*/  @P1 LDSM.16.M88.4 R36, [R0+0x200] ;  /* 0x000200000024183b */ /* 0x0003220000000200 */
[----:B------:R-:W-:Y:S03]  /*6550*/  USEL UR4, UR4, URZ, UP0 ;  /* 0x000000ff04047287 */ /* 0x000fe60008000000 */
[----:B------:R-:W-:Y:S03]  /*6560*/  LOP3.LUT R63, R63, UR5, RZ, 0x3c, !PT ;  /* 0x000000053f3f7c12 */ /* 0x000fe6000f8e3cff */
[----:B------:R-:W-:Y:S02]  /*6570*/  IMAD.U32 R64, RZ, RZ, UR4 ;  /* 0x00000004ff407e24 */ /* 0x000fe4000f8e00ff */
.L_x_96:
[----:B------:R-:W-:Y:S05]  /*6580*/  BSYNC B1 ;  /* 0x0000000000017941 */ /* 0x000fea0003800000 */
.L_x_95:
[----:B-1----:R-:W-:Y:S04]  /*6590*/  SHF.R.U32.HI R0, RZ, 0x15, R25 ;  /* 0x00000015ff007819 */ /* 0x002fe80000011619 */
[----:B------:R-:W-:Y:S01]  /*65a0*/  LOP3.LUT P1, RZ, R0, 0x3, R46, 0x48, !PT ;  /* 0x0000000300ff7812 */ /* 0x000fe2000782482e */
[----:B------:R-:W-:Y:S01]  /*65b0*/  @!UPT UIADD3 URZ, UPT, UPT, URZ, URZ, URZ ;  /* 0x000000fffffff290 */ /* 0x000fe2000fffe0ff */
[----:B--2---:R-:W-:Y:S11]  /*65c0*/  @P0 BRA `(.L_x_100) ;  /* 0x0000000000080947 */ /* 0x004ff60003800000 */
[----:B------:R-:W1:Y:S02]  /*65d0*/  SYNCS.PHASECHK.TRANS64.TRYWAIT P0, [R27+URZ+0xc0], R3 ;  /* 0x0000c0031b0075a7 */ /* 0x000e6400080011ff */
[----:B-1----:R-:W-:Y:S05]  /*65e0*/  @!P0 BRA `(.L_x_101) ;  /* 0x0000001c00948947 */ /* 0x002fea0003800000 */
.L_x_100:
[----:B------:R-:W-:Y:S05]  /*65f0*/  @!P1 BRA `(.L_x_102) ;  /* 0x0000000000409947 */ /* 0x000fea0003800000 */
[----:B------:R-:W2:Y:S01]  /*6600*/  LDCU.64 UR8, c[0x4][0x70] ;  /* 0x01000e00ff0877ac */ /* 0x000ea20008000a00 */
[----:B-1----:R-:W-:Y:S01]  /*6610*/  MOV R3, 0x0 ;  /* 0x0000000000037802 */ /* 0x002fe20000000f00 */
[----:B------:R-:W-:Y:S02]  /*6620*/  HFMA2 R12, -RZ, RZ, 0, 5.9604644775390625e-08 ;  /* 0x00000001ff0c7431 */ /* 0x000fe400000001ff */
[----:B------:R-:W-:Y:S02]  /*6630*/  IMAD.MOV.U32 R8, RZ, RZ, 0x192 ;  /* 0x00000192ff087424 */ /* 0x000fe400078e00ff */
[----:B------:R-:W-:Y:S01]  /*6640*/  IMAD.MOV.U32 R13, RZ, RZ, RZ ;  /* 0x000000ffff0d7224 */ /* 0x000fe200078e00ff */
[----:B------:R-:W1:Y:S01]  /*6650*/  LDCU.64 UR6, c[0x4][0x78] ;  /* 0x01000f00ff0677ac */ /* 0x000e620008000a00 */
[----:B------:R-:W3:Y:S01]  /*6660*/  LDC.64 R2, c[0x4][R3] ;  /* 0x0100000003027b82 */ /* 0x000ee20000000a00 */
[----:B------:R-:W5:Y:S01]  /*6670*/  LDCU.64 UR4, c[0x4][0x10] ;  /* 0x01000200ff0477ac */ /* 0x000f620008000a00 */
[----:B--2---:R-:W-:Y:S01]  /*6680*/  MOV R5, UR9 ;  /* 0x0000000900057c02 */ /* 0x004fe20008000f00 */
[----:B------:R-:W-:Y:S01]  /*6690*/  IMAD.U32 R4, RZ, RZ, UR8 ;  /* 0x00000008ff047e24 */ /* 0x000fe2000f8e00ff */
[----:B-1----:R-:W-:Y:S01]  /*66a0*/  MOV R7, UR7 ;  /* 0x0000000700077c02 */ /* 0x002fe20008000f00 */
[----:B------:R-:W-:Y:S01]  /*66b0*/  IMAD.U32 R6, RZ, RZ, UR6 ;  /* 0x00000006ff067e24 */ /* 0x000fe2000f8e00ff */
[----:B-----5:R-:W-:Y:S01]  /*66c0*/  MOV R11, UR5 ;  /* 0x00000005000b7c02 */ /* 0x020fe20008000f00 */
[----:B------:R-:W-:Y:S02]  /*66d0*/  IMAD.U32 R10, RZ, RZ, UR4 ;  /* 0x00000004ff0a7e24 */ /* 0x000fe4000f8e00ff */
[----:B------:R-:W-:Y:S07]  /*66e0*/  LEPC R20, `(.L_x_102) ;  /* 0x000000001014794e */ /* 0x000fee0000000000 */
[----:B---34-:R-:W-:Y:S05]  /*66f0*/  CALL.ABS.NOINC R2 ;  /* 0x0000000002007343 */ /* 0x018fea0003c00000 */
.L_x_102:
[----:B------:R-:W-:Y:S05]  /*6700*/  WARPSYNC.ALL ;  /* 0x0000000000007948 */ /* 0x000fea0003800000 */
[----:B------:R-:W-:Y:S01]  /*6710*/  R2UR UR4, R25 ;  /* 0x00000000190472ca */ /* 0x000fe200000e0000 */
[----:B-1-3--:R-:W-:Y:S01]  /*6720*/  HADD2.F32 R3, -RZ, R28.H0_H0 ;  /* 0x2000001cff037230 */ /* 0x00afe20000004100 */
[----:B------:R-:W-:Y:S01]  /*6730*/  SHF.L.U32 R62, R54, 0x1, RZ ;  /* 0x00000001363e7819 */ /* 0x000fe200000006ff */
[----:B------:R-:W-:Y:S01]  /*6740*/  HADD2.F32 R20, -RZ, R30.H0_H0 ;  /* 0x2000001eff147230 */ /* 0x000fe20000004100 */
[----:B------:R-:W-:Y:S01]  /*6750*/  ISETP.NE.AND P0, PT, R55, RZ, PT ;  /* 0x000000ff3700720c */ /* 0x000fe20003f05270 */
[----:B------:R-:W-:Y:S08]  /*6760*/  BSSY.RECONVERGENT B0, `(.L_x_103) ;  /* 0x000004e000007945 */ /* 0x000ff00003800200 */
[----:B------:R-:W1:Y:S02]  /*6770*/  LDTM.16dp256bit.x4 R4, tmem[UR4] ;  /* 0x00000004000479ee */ /* 0x000e640008120000 */
[C---:B-1----:R-:W-:Y:S01]  /*6780*/  FMUL R0, R24.reuse, R4 ;  /* 0x0000000418007220 */ /* 0x042fe20000400000 */
[----:B------:R-:W-:Y:S02]  /*6790*/  HADD2.F32 R4, -RZ, R28.H1_H1 ;  /* 0x3000001cff047230 */ /* 0x000fe40000004100 */
[----:B------:R-:W-:Y:S01]  /*67a0*/  FMUL R2, R24, R5 ;  /* 0x0000000518027220 */ /* 0x000fe20000400000 */
[--C-:B------:R-:W-:Y:S02]  /*67b0*/  HADD2.F32 R5, -RZ, R29.reuse.H0_H0 ;  /* 0x2000001dff057230 */ /* 0x100fe40000004100 */
[----:B------:R-:W-:Y:S01]  /*67c0*/  FFMA R0, R26, R3, R0 ;  /* 0x000000031a007223 */ /* 0x000fe20000000000 */
[----:B------:R-:W-:Y:S01]  /*67d0*/  FMUL R3, R24, R6 ;  /* 0x0000000618037220 */ /* 0x000fe20000400000 */
[----:B------:R-:W-:Y:S02]  /*67e0*/  HADD2.F32 R6, -RZ, R29.H1_H1 ;  /* 0x3000001dff067230 */ /* 0x000fe40000004100 */
[----:B------:R-:W-:Y:S01]  /*67f0*/  FFMA R2, R26, R4, R2 ;  /* 0x000000041a027223 */ /* 0x000fe20000000002 */
[----:B------:R-:W-:Y:S01]  /*6800*/  FMUL R7, R24, R7 ;  /* 0x0000000718077220 */ /* 0x000fe20000400000 */
[----:B------:R-:W-:Y:S01]  /*6810*/  FFMA R3, R26, R5, R3 ;  /* 0x000000051a037223 */ /* 0x000fe20000000003 */
[C---:B------:R-:W-:Y:S01]  /*6820*/  FMUL R4, R24.reuse, R8 ;  /* 0x0000000818047220 */ /* 0x040fe20000400000 */
[----:B------:R-:W-:Y:S01]  /*6830*/  FMUL R5, R24, R9 ;  /* 0x0000000918057220 */ /* 0x000fe20000400000 */
[----:B------:R-:W-:Y:S01]  /*6840*/  F2FP.F16.F32.PACK_AB R32, R2, R0 ;  /* 0x000000000220723e */ /* 0x000fe200000000ff */
[C---:B------:R-:W-:Y:S01]  /*6850*/  FFMA R7, R26.reuse, R6, R7 ;  /* 0x000000061a077223 */ /* 0x040fe20000000007 */
[----:B------:R-:W-:Y:S02]  /*6860*/  HADD2.F32 R0, -RZ, R30.H1_H1 ;  /* 0x3000001eff007230 */ /* 0x000fe40000004100 */
[----:B------:R-:W-:Y:S01]  /*6870*/  FFMA R4, R26, R20, R4 ;  /* 0x000000141a047223 */ /* 0x000fe20000000004 */
[--C-:B------:R-:W-:Y:S02]  /*6880*/  HADD2.F32 R2, -RZ, R31.reuse.H0_H0 ;  /* 0x2000001fff027230 */ /* 0x100fe40000004100 */
[----:B------:R-:W-:Y:S01]  /*6890*/  FMUL R6, R24, R10 ;  /* 0x0000000a18067220 */ /* 0x000fe20000400000 */
[----:B------:R-:W-:Y:S01]  /*68a0*/  F2FP.F16.F32.PACK_AB R33, R7, R3 ;  /* 0x000000030721723e */ /* 0x000fe200000000ff */
[----:B------:R-:W-:Y:S02]  /*68b0*/  HADD2.F32 R3, -RZ, R31.H1_H1 ;  /* 0x3000001fff037230 */ /* 0x000fe40000004100 */
[----:B------:R-:W-:Y:S01]  /*68c0*/  FFMA R5, R26, R0, R5 ;  /* 0x000000001a057223 */ /* 0x000fe20000000005 */
[C---:B------:R-:W-:Y:S01]  /*68d0*/  FMUL R11, R24.reuse, R11 ;  /* 0x0000000b180b7220 */ /* 0x040fe20000400000 */
[--C-:B----4-:R-:W-:Y:S02]  /*68e0*/  HADD2.F32 R7, -RZ, R36.reuse.H0_H0 ;  /* 0x20000024ff077230 */ /* 0x110fe40000004100 */
[C---:B------:R-:W-:Y:S01]  /*68f0*/  FMUL R8, R24.reuse, R12 ;  /* 0x0000000c18087220 */ /* 0x040fe20000400000 */
[----:B------:R-:W-:Y:S02]  /*6900*/  HADD2.F32 R0, -RZ, R36.H1_H1 ;  /* 0x30000024ff007230 */ /* 0x000fe40000004100 */
[----:B------:R-:W-:Y:S01]  /*6910*/  FMUL R9, R24, R13 ;  /* 0x0000000d18097220 */ /* 0x000fe20000400000 */
[C---:B------:R-:W-:Y:S01]  /*6920*/  FFMA R6, R26.reuse, R2, R6 ;  /* 0x000000021a067223 */ /* 0x040fe20000000006 */
[C---:B------:R-:W-:Y:S01]  /*6930*/  FFMA R11, R26.reuse, R3, R11 ;  /* 0x000000031a0b7223 */ /* 0x040fe2000000000b */
[C---:B------:R-:W-:Y:S01]  /*6940*/  FFMA R8, R26.reuse, R7, R8 ;  /* 0x000000071a087223 */ /* 0x040fe20000000008 */
[----:B------:R-:W-:Y:S01]  /*6950*/  FFMA R9, R26, R0, R9 ;  /* 0x000000001a097223 */ /* 0x000fe20000000009 */
[--C-:B------:R-:W-:Y:S02]  /*6960*/  HADD2.F32 R2, -RZ, R37.reuse.H0_H0 ;  /* 0x20000025ff027230 */ /* 0x100fe40000004100 */
[C---:B------:R-:W-:Y:S01]  /*6970*/  FMUL R10, R24.reuse, R14 ;  /* 0x0000000e180a7220 */ /* 0x040fe20000400000 */
[----:B------:R-:W-:Y:S02]  /*6980*/  HADD2.F32 R0, -RZ, R37.H1_H1 ;  /* 0x30000025ff007230 */ /* 0x000fe40000004100 */
[----:B------:R-:W-:Y:S01]  /*6990*/  FMUL R15, R24, R15 ;  /* 0x0000000f180f7220 */ /* 0x000fe20000400000 */
[----:B------:R-:W-:Y:S01]  /*69a0*/  F2FP.F16.F32.PACK_AB R34, R5, R4 ;  /* 0x000000040522723e */ /* 0x000fe200000000ff */
[----:B------:R-:W-:Y:S01]  /*69b0*/  FFMA R10, R26, R2, R10 ;  /* 0x000000021a0a7223 */ /* 0x000fe2000000000a */
[----:B------:R-:W-:Y:S01]  /*69c0*/  FMUL R12, R24, R16 ;  /* 0x00000010180c7220 */ /* 0x000fe20000400000 */
[----:B------:R-:W-:Y:S01]  /*69d0*/  FFMA R15, R26, R0, R15 ;  /* 0x000000001a0f7223 */ /* 0x000fe2000000000f */
[--C-:B------:R-:W-:Y:S01]  /*69e0*/  HADD2.F32 R0, -RZ, R38.reuse.H0_H0 ;  /* 0x20000026ff007230 */ /* 0x100fe20000004100 */
[----:B------:R-:W-:Y:S01]  /*69f0*/  MOV R5, UR46 ;  /* 0x0000002e00057c02 */ /* 0x000fe20008000f00 */
[----:B------:R-:W-:Y:S02]  /*6a00*/  HADD2.F32 R2, -RZ, R38.H1_H1 ;  /* 0x30000026ff027230 */ /* 0x000fe40000004100 */
[C---:B------:R-:W-:Y:S01]  /*6a10*/  FMUL R13, R24.reuse, R17 ;  /* 0x00000011180d7220 */ /* 0x040fe20000400000 */
[--C-:B------:R-:W-:Y:S02]  /*6a20*/  HADD2.F32 R3, -RZ, R39.reuse.H0_H0 ;  /* 0x20000027ff037230 */ /* 0x100fe40000004100 */
[C---:B------:R-:W-:Y:S01]  /*6a30*/  FMUL R14, R24.reuse, R18 ;  /* 0x00000012180e7220 */ /* 0x040fe20000400000 */
[----:B------:R-:W-:Y:S02]  /*6a40*/  HADD2.F32 R4, -RZ, R39.H1_H1 ;  /* 0x30000027ff047230 */ /* 0x000fe40000004100 */
[----:B------:R-:W-:Y:S01]  /*6a50*/  FMUL R19, R24, R19 ;  /* 0x0000001318137220 */ /* 0x000fe20000400000 */
[C---:B------:R-:W-:Y:S01]  /*6a60*/  FFMA R12, R26.reuse, R0, R12 ;  /* 0x000000001a0c7223 */ /* 0x040fe2000000000c */
[----:B------:R-:W-:Y:S01]  /*6a70*/  LEA R5, R5, R44, 0xb ;  /* 0x0000002c05057211 */ /* 0x000fe200078e58ff */
[C---:B------:R-:W-:Y:S01]  /*6a80*/  FFMA R13, R26.reuse, R2, R13 ;  /* 0x000000021a0d7223 */ /* 0x040fe2000000000d */
[C---:B------:R-:W-:Y:S01]  /*6a90*/  FFMA R14, R26.reuse, R3, R14 ;  /* 0x000000031a0e7223 */ /* 0x040fe2000000000e */
[----:B------:R-:W-:Y:S01]  /*6aa0*/  FFMA R19, R26, R4, R19 ;  /* 0x000000041a137223 */ /* 0x000fe20000000013 */
[----:B------:R-:W-:Y:S02]  /*6ab0*/  F2FP.F16.F32.PACK_AB R35, R11, R6 ;  /* 0x000000060b23723e */ /* 0x000fe400000000ff */
[----:B------:R-:W-:Y:S02]  /*6ac0*/  LEA R5, R5, UR44, 0x1 ;  /* 0x0000002c05057c11 */ /* 0x000fe4000f8e08ff */
[----:B------:R-:W-:Y:S02]  /*6ad0*/  F2FP.F16.F32.PACK_AB R8, R9, R8 ;  /* 0x000000080908723e */ /* 0x000fe400000000ff */
[----:B------:R-:W-:Y:S01]  /*6ae0*/  F2FP.F16.F32.PACK_AB R9, R15, R10 ;  /* 0x0000000a0f09723e */ /* 0x000fe200000000ff */
[----:B------:R1:W-:Y:S01]  /*6af0*/  STSM.16.M88.4 [R5+0x200], R32 ;  /* 0x0002002005007844 */ /* 0x0003e20000000200 */
[----:B------:R-:W-:Y:S02]  /*6b00*/  F2FP.F16.F32.PACK_AB R10, R13, R12 ;  /* 0x0000000c0d0a723e */ /* 0x000fe400000000ff */
[----:B------:R-:W-:Y:S02]  /*6b10*/  F2FP.F16.F32.PACK_AB R11, R19, R14 ;  /* 0x0000000e130b723e */ /* 0x000fe400000000ff */
[----:B------:R-:W-:Y:S05]  /*6b20*/  IADD3 R0, PT, PT, R62, 0x200, R5 ;  /* 0x000002003e007810 */ /* 0x000fea0007ffe005 */
[----:B------:R1:W-:Y:S01]  /*6b30*/  STSM.16.M88.4 [R0], R8 ;  /* 0x0000000800007844 */ /* 0x0003e20000000200 */
[----:B------:R-:W-:Y:S01]  /*6b40*/  @!PT LDS RZ, [RZ] ;  /* 0x00000000fffff984 */ /* 0x000fe20000000800 */
[----:B------:R-:W-:Y:S01]  /*6b50*/  @!PT LDS RZ, [RZ] ;  /* 0x00000000fffff984 */ /* 0x000fe20000000800 */
[----:B------:R-:W-:Y:S01]  /*6b60*/  @!PT LDS RZ, [RZ] ;  /* 0x00000000fffff984 */ /* 0x000fe20000000800 */
[----:B------:R-:W-:Y:S01]  /*6b70*/  @!PT LDS RZ, [RZ] ;  /* 0x00000000fffff984 */ /* 0x000fe20000000800 */
[----:B------:R2:W-:Y:S07]  /*6b80*/  MEMBAR.ALL.CTA ;  /* 0x0000000000007992 */ /* 0x0005ee0000008000 */
[----:B--2---:R-:W2:Y:S02]  /*6b90*/  FENCE.VIEW.ASYNC.S ;  /* 0x00000000000073c6 */ /* 0x004ea40000000000 */
[----:B--2---:R-:W-:Y:S06]  /*6ba0*/  BAR.SYNC.DEFER_BLOCKING 0x1, 0x80 ;  /* 0x0042000000007b1d */ /* 0x004fec0000010000 */
[----:B------:R-:W-:Y:S05]  /*6bb0*/  @P0 BRA `(.L_x_104) ;  /* 0x0000000000200947 */ /* 0x000fea0003800000 */
[----:B------:R-:W2:Y:S01]  /*6bc0*/  LDCU.64 UR6, c[0x0][0x348] ;  /* 0x00006900ff0677ac */ /* 0x000ea20008000a00 */
[----:B------:R-:W-:Y:S01]  /*6bd0*/  ULEA UR5, UR46, UR44, 0xc ;  /* 0x0000002c2e057291 */ /* 0x000fe2000f8e60ff */
[----:B------:R-:W-:Y:S03]  /*6be0*/  UMOV UR51, UR36 ;  /* 0x0000002400337c82 */ /* 0x000fe60008000000 */
[----:B------:R-:W-:Y:S02]  /*6bf0*/  UIADD3 UR48, UPT, UPT, UR5, 0x200, URZ ;  /* 0x0000020005307890 */ /* 0x000fe4000fffe0ff */
[----:B--2---:R-:W-:Y:S04]  /*6c00*/  UIADD3 UR4, UP0, UPT, UR6, 0x680, URZ ;  /* 0x0000068006047890 */ /* 0x004fe8000ff1e0ff */
[----:B------:R-:W-:Y:S09]  /*6c10*/  UIADD3.X UR5, UPT, UPT, URZ, UR7, URZ, UP0, !UPT ;  /* 0x00000007ff057290 */ /* 0x000ff200087fe4ff */
[----:B------:R2:W-:Y:S02]  /*6c20*/  UTMASTG.3D [UR48], [UR4] ;  /* 0x00000030040073b5 */ /* 0x0005e40008010000 */
[----:B--2---:R0:W-:Y:S02]  /*6c30*/  UTMACMDFLUSH ;  /* 0x00000000000079b7 */ /* 0x0041e40000000000 */
.L_x_104:
[----:B------:R-:W-:Y:S05]  /*6c40*/  BSYNC.RECONVERGENT B0 ;  /* 0x0000000000007941 */ /* 0x000fea0003800200 */
.L_x_103:
[----:B------:R-:W-:Y:S01]  /*6c50*/  UIADD3 UR47, UPT, UPT, UR46, 0x1, URZ ;  /* 0x000000012e2f7890 */ /* 0x000fe2000fffe0ff */
[----:B------:R-:W-:Y:S03]  /*6c60*/  BSSY.RECONVERGENT B0, `(.L_x_105) ;  /* 0x0000005000007945 */ /* 0x000fe60003800200 */
[----:B------:R-:W-:Y:S04]  /*6c70*/  UISETP.NE.AND UP0, UPT, UR47, 0x3, UPT ;  /* 0x000000032f00788c */ /* 0x000fe8000bf05270 */
[----:B------:R-:W-:Y:S01]  /*6c80*/  USEL UR45, UR47, URZ, UP0 ;  /* 0x000000ff2f2d7287 */ /* 0x000fe20008000000 */
[----:B------:R-:W-:Y:S11]  /*6c90*/  @P0 BRA `(.L_x_106) ;  /* 0x0000000000040947 */ /* 0x000ff60003800000 */
[----:B------:R-:W-:Y:S04]  /*6ca0*/  DEPBAR.LE SB0, 0x1 ;  /* 0x000080400000791a */ /* 0x000fe80000000000 */
.L_x_106:
[----:B------:R-:W-:Y:S05]  /*6cb0*/  BSYNC.RECONVERGENT B0 ;  /* 0x0000000000007941 */ /* 0x000fea0003800200 */
.L_x_105:
[----:B------:R-:W-:Y:S01]  /*6cc0*/  BAR.SYNC.DEFER_BLOCKING 0x1, 0x80 ;  /* 0x0042000000007b1d */ /* 0x000fe20000010000 */
[----:B------:R-:W-:Y:S01]  /*6cd0*/  ISETP.NE.AND P1, PT, R61, RZ, PT ;  /* 0x000000ff3d00720c */ /* 0x000fe20003f25270 */
[----:B------:R-:W-:Y:S01]  /*6ce0*/  UISETP.NE.AND UP0, UPT, UR53, URZ, UPT ;  /* 0x000000ff3500728c */ /* 0x000fe2000bf05270 */
[----:B------:R-:W-:Y:S11]  /*6cf0*/  LEA R2, R64, UR44, 0x3 ;  /* 0x0000002c40027c11 */ /* 0x000ff6000f8e18ff */
[----:B------:R-:W-:Y:S01]  /*6d00*/  @P1 SHF.L.U32 R3, R63, 0x1f, RZ ;  /* 0x0000001f3f031819 */ /* 0x000fe200000006ff */
[----:B------:R-:W-:Y:S06]  /*6d10*/  BRA.U !UP0, `(.L_x_107) ;  /* 0x0000000108247547 */ /* 0x000fec000b800000 */
[----:B------:R-:W-:Y:S01]  /*6d20*/  IMAD.U32 R4, RZ, RZ, UR52 ;  /* 0x00000034ff047e24 */ /* 0x000fe2000f8e00ff */
[----:B-1----:R-:W-:Y:S01]  /*6d30*/  MOV R0, UR54 ;  /* 0x0000003600007c02 */ /* 0x002fe20008000f00 */
[----:B------:R-:W-:Y:S03]  /*6d40*/  UIADD3 UR4, UPT, UPT, UR52, 0x1, URZ ;  /* 0x0000000134047890 */ /* 0x000fe6000fffe0ff */
[----:B------:R-:W-:Y:S01]  /*6d50*/  @P1 LEA R4, R4, UR44, 0x3 ;  /* 0x0000002c04041c11 */ /* 0x000fe2000f8e18ff */
[----:B------:R-:W-:Y:S04]  /*6d60*/  UISETP.NE.AND UP0, UPT, UR4, 0x3, UPT ;  /* 0x000000030400788c */ /* 0x000fe8000bf05270 */
[----:B------:R-:W-:Y:S01]  /*6d70*/  @P1 VIADD R4, R4, 0x78 ;  /* 0x0000007804041836 */ /* 0x000fe20000000000 */
[----:B------:R-:W-:Y:S04]  /*6d80*/  USEL UR52, UR4, URZ, UP0 ;  /* 0x000000ff04347287 */ /* 0x000fe80008000000 */
[----:B------:R-:W-:Y:S04]  /*6d90*/  @P1 PRMT R0, R0, 0x654, R4 ;  /* 0x0000065400001816 */ /* 0x000fe80000000004 */
[----:B------:R2:W-:Y:S04]  /*6da0*/  @P1 SYNCS.ARRIVE.TRANS64.RED.A1T0 RZ, [R0+URZ], RZ ;  /* 0x000000ff00ff19a7 */ /* 0x0005e800081004ff */
.L_x_107:
[----:B------:R-:W3:Y:S01]  /*6db0*/  @P1 SYNCS.PHASECHK.TRANS64.TRYWAIT P0, [R2+URZ+0x60], R3 ;  /* 0x00006003020015a7 */ /* 0x000ee200080011ff */
[----:B------:R-:W-:Y:S01]  /*6dc0*/  BSSY B1, `(.L_x_108) ;  /* 0x0000013000017945 */ /* 0x000fe20003800000 */
[----:B---3--:R-:W-:Y:S03]  /*6dd0*/  @P1 SEL R65, RZ, 0x1, !P0 ;  /* 0x00000001ff411807 */ /* 0x008fe60004000000 */
[----:B------:R-:W-:Y:S05]  /*6de0*/  @!P1 BRA `(.L_x_109) ;  /* 0x0000000000409947 */ /* 0x000fea0003800000 */
[----:B------:R-:W-:Y:S01]  /*6df0*/  ISETP.NE.AND P1, PT, R66, RZ, PT ;  /* 0x000000ff4200720c */ /* 0x000fe20003f25270 */
[----:B------:R-:W-:Y:S01]  /*6e00*/  BSSY B0, `(.L_x_110) ;  /* 0x0000009000007945 */ /* 0x000fe20003800000 */
[----:B------:R-:W-:Y:S11]  /*6e10*/  ISETP.NE.AND P0, PT, R65, RZ, PT ;  /* 0x000000ff4100720c */ /* 0x000ff60003f05270 */
[----:B------:R-:W-:Y:S05]  /*6e20*/  @P1 IMAD R3, R64, 0x800, R44 ;  /* 0x0000080040031824 */ /* 0x000fea00078e022c */
[----:B------:R-:W-:Y:S05]  /*6e30*/  @P1 LEA R3, R3, UR44, 0x1 ;  /* 0x0000002c03031c11 */ /* 0x000fea000f8e08ff */
[----:B-12---:R-:W-:Y:S01]  /*6e40*/  @P1 IMAD.IADD R0, R62, 0x1, R3 ;  /* 0x000000013e001824 */ /* 0x006fe200078e0203 */
[----:B------:R-:W-:Y:S06]  /*6e50*/  @P0 BRA `(.L_x_111) ;  /* 0x00000000000c0947 */ /* 0x000fec0003800000 */
[----:B------:R-:W-:Y:S04]  /*6e60*/  SHF.L.U32 R63, R63, 0x1f, RZ ;  /* 0x0000001f3f3f7819 */ /* 0x000fe800000006ff */
[----:B------:R-:W1:Y:S02]  /*6e70*/  SYNCS.PHASECHK.TRANS64.TRYWAIT P0, [R2+URZ+0x60], R63 ;  /* 0x0000603f020075a7 */ /* 0x000e6400080011ff */
[----:B-1----:R-:W-:Y:S05]  /*6e80*/  @!P0 BRA `(.L_x_112) ;  /* 0x0000001400808947 */ /* 0x002fea0003800000 */
.L_x_111:
[----:B------:R-:W-:Y:S05]  /*6e90*/  BSYNC B0 ;  /* 0x0000000000007941 */ /* 0x000fea0003800000 */
.L_x_110:
[----:B------:R-:W-:Y:S11]  /*6ea0*/  ISETP.NE.AND P0, PT, R66, RZ, PT ;  /* 0x000000ff4200720c */ /* 0x000ff60003f05270 */
[----:B------:R-:W-:Y:S02]  /*6eb0*/  @!UPT UIADD3 URZ, UPT, UPT, URZ, URZ, URZ ;  /* 0x000000fffffff290 */ /* 0x000fe4000fffe0ff */
[----:B------:R-:W-:Y:S05]  /*6ec0*/  @P0 WARPSYNC.ALL ;  /* 0x0000000000000948 */ /* 0x000fea0003800000 */
[----:B------:R3:W4:Y:S04]  /*6ed0*/  @P0 LDSM.16.M88.4 R28, [R3+0x200] ;  /* 0x00020000031c083b */ /* 0x0007280000000200 */
[----:B------:R3:W2:Y:S02]  /*6ee0*/  @P0 LDSM.16.M88.4 R36, [R0+0x200] ;  /* 0x000200000024083b */ /* 0x0006a40000000200 */
.L_x_109:
[----:B------:R-:W-:Y:S05]  /*6ef0*/  BSYNC B1 ;  /* 0x0000000000017941 */ /* 0x000fea0003800000 */
.L_x_108:
[----:B-123--:R-:W-:Y:S05]  /*6f00*/  VIADD R0, R25, 0x20 ;  /* 0x0000002019007836 */ /* 0x00efea0000000000 */
[----:B------:R-:W-:Y:S04]  /*6f10*/  SHF.R.U32.HI R0, RZ, 0x15, R0 ;  /* 0x00000015ff007819 */ /* 0x000fe80000011600 */
[----:B------:R-:W-:Y:S11]  /*6f20*/  LOP3.LUT P0, RZ, R0, 0x3, R46, 0x48, !PT ;  /* 0x0000000300ff7812 */ /* 0x000ff6000780482e */
[----:B------:R-:W-:Y:S02]  /*6f30*/  @!UPT UIADD3 URZ, UPT, UPT, URZ, URZ, URZ ;  /* 0x000000fffffff290 */ /* 0x000fe4000fffe0ff */
[----:B------:R-:W-:Y:S05]  /*6f40*/  @!P0 BRA `(.L_x_113) ;  /* 0x0000000000408947 */ /* 0x000fea0003800000 */
[----:B------:R-:W1:Y:S01]  /*6f50*/  LDCU.64 UR8, c[0x4][0x70] ;  /* 0x01000e00ff0877ac */ /* 0x000e620008000a00 */
[----:B------:R-:W-:Y:S01]  /*6f60*/  MOV R3, 0x0 ;  /* 0x0000000000037802 */ /* 0x000fe20000000f00 */
[----:B------:R-:W-:Y:S02]  /*6f70*/  HFMA2 R12, -RZ, RZ, 0, 5.9604644775390625e-08 ;  /* 0x00000001ff0c7431 */ /* 0x000fe400000001ff */
[----:B------:R-:W-:Y:S02]  /*6f80*/  IMAD.MOV.U32 R8, RZ, RZ, 0x192 ;  /* 0x00000192ff087424 */ /* 0x000fe400078e00ff */
[----:B------:R-:W-:Y:S01]  /*6f90*/  IMAD.MOV.U32 R13, RZ, RZ, RZ ;  /* 0x000000ffff0d7224 */ /* 0x000fe200078e00ff */
[----:B------:R-:W2:Y:S01]  /*6fa0*/  LDCU.64 UR6, c[0x4][0x78] ;  /* 0x01000f00ff0677ac */ /* 0x000ea20008000a00 */
[----:B------:R-:W3:Y:S01]  /*6fb0*/  LDC.64 R2, c[0x4][R3] ;  /* 0x0100000003027b82 */ /* 0x000ee20000000a00 */
[----:B------:R-:W5:Y:S01]  /*6fc0*/  LDCU.64 UR4, c[0x4][0x10] ;  /* 0x01000200ff0477ac */ /* 0x000f620008000a00 */
[----:B-1----:R-:W-:Y:S01]  /*6fd0*/  MOV R5, UR9 ;  /* 0x0000000900057c02 */ /* 0x002fe20008000f00 */
[----:B------:R-:W-:Y:S01]  /*6fe0*/  IMAD.U32 R4, RZ, RZ, UR8 ;  /* 0x00000008ff047e24 */ /* 0x000fe2000f8e00ff */
[----:B--2---:R-:W-:Y:S01]  /*6ff0*/  MOV R7, UR7 ;  /* 0x0000000700077c02 */ /* 0x004fe20008000f00 */
[----:B------:R-:W-:Y:S01]  /*7000*/  IMAD.U32 R6, RZ, RZ, UR6 ;  /* 0x00000006ff067e24 */ /* 0x000fe2000f8e00ff */
[----:B-----5:R-:W-:Y:S01]  /*7010*/  MOV R11, UR5 ;  /* 0x00000005000b7c02 */ /* 0x020fe20008000f00 */
[----:B------:R-:W-:Y:S02]  /*7020*/  IMAD.U32 R10, RZ, RZ, UR4 ;  /* 0x00000004ff0a7e24 */ /* 0x000fe4000f8e00ff */
[----:B------:R-:W-:Y:S07]  /*7030*/  LEPC R20, `(.L_x_113) ;  /* 0x000000001014794e */ /* 0x000fee0000000000 */
[----:B---34-:R-:W-:Y:S05]  /*7040*/  CALL.ABS.NOINC R2 ;  /* 0x0000000002007343 */ /* 0x018fea0003c00000 */
.L_x_113:
[----:B------:R-:W-:Y:S01]  /*7050*/  ISETP.NE.AND P0, PT, R55, RZ, PT ;  /* 0x000000ff3700720c */ /* 0x000fe20003f05270 */
[----:B------:R-:W-:Y:S05]  /*7060*/  WARPSYNC.ALL ;  /* 0x0000000000007948 */ /* 0x000fea0003800000 */
[----:B------:R-:W-:Y:S01]  /*7070*/  R2UR UR4, R25 ;  /* 0x00000000190472ca */ /* 0x000fe200000e0000 */
[--C-:B----4-:R-:W-:Y:S01]  /*7080*/  HADD2.F32 R20, -RZ, R28.reuse.H0_H0 ;  /* 0x2000001cff147230 */ /* 0x110fe20000004100 */
[----:B------:R-:W-:Y:S01]  /*7090*/  BSSY.RECONVERGENT B0, `(.L_x_114) ;  /* 0x0000056000007945 */ /* 0x000fe20003800200 */
[----:B------:R-:W-:Y:S02]  /*70a0*/  HADD2.F32 R21, -RZ, R28.H1_H1 ;  /* 0x3000001cff157230 */ /* 0x000fe40000004100 */
[--C-:B------:R-:W-:Y:S02]  /*70b0*/  HADD2.F32 R25, -RZ, R29.reuse.H0_H0 ;  /* 0x2000001dff197230 */ /* 0x100fe40000004100 */
[----:B------:R-:W-:Y:S02]  /*70c0*/  HADD2.F32 R28, -RZ, R30.H0_H0 ;  /* 0x2000001eff1c7230 */ /* 0x000fe40000004100 */
[--C-:B------:R-:W-:Y:S02]  /*70d0*/  HADD2.F32 R32, -RZ, R36.reuse.H0_H0 ;  /* 0x20000024ff207230 */ /* 0x100fe40000004100 */
[----:B------:R-:W-:Y:S02]  /*70e0*/  HADD2.F32 R33, -RZ, R36.H1_H1 ;  /* 0x30000024ff217230 */ /* 0x000fe40000004100 */
[----:B------:R-:W1:Y:S01]  /*70f0*/  LDTM.16dp256bit.x4 R4, tmem[UR4+0x20] ;  /* 0x00002004000479ee */ /* 0x000e620008120000 */
[----:B------:R-:W-:Y:S01]  /*7100*/  NOP ;  /* 0x0000000000007918 */ /* 0x000fe20000000000 */
[----:B------:R-:W-:Y:S01]  /*7110*/  R2UR UR4, R27 ;  /* 0x000000001b0472ca */ /* 0x000fe200000e0000 */
[----:B------:R-:W-:Y:S02]  /*7120*/  HADD2.F32 R27, -RZ, R29.H1_H1 ;  /* 0x3000001dff1b7230 */ /* 0x000fe40000004100 */
[----:B------:R-:W-:Y:S02]  /*7130*/  HADD2.F32 R29, -RZ, R30.H1_H1 ;  /* 0x3000001eff1d7230 */ /* 0x000fe40000004100 */
[--C-:B------:R-:W-:Y:S02]  /*7140*/  HADD2.F32 R30, -RZ, R31.reuse.H0_H0 ;  /* 0x2000001fff1e7230 */ /* 0x100fe40000004100 */
[----:B------:R-:W-:Y:S02]  /*7150*/  HADD2.F32 R31, -RZ, R31.H1_H1 ;  /* 0x3000001fff1f7230 */ /* 0x000fe40000004100 */
[--C-:B------:R-:W-:Y:S02]  /*7160*/  HADD2.F32 R34, -RZ, R37.reuse.H0_H0 ;  /* 0x20000025ff227230 */ /* 0x100fe40000004100 */
[----:B------:R-:W-:Y:S02]  /*7170*/  HADD2.F32 R35, -RZ, R37.H1_H1 ;  /* 0x30000025ff237230 */ /* 0x000fe40000004100 */
[----:B------:R-:W-:Y:S01]  /*7180*/  UIADD3 UR4, UPT, UPT, UR4, 0xe0, URZ ;  /* 0x000000e004047890 */ /* 0x000fe2000fffe0ff */
[--C-:B------:R-:W-:Y:S02]  /*7190*/  HADD2.F32 R36, -RZ, R38.reuse.H0_H0 ;  /* 0x20000026ff247230 */ /* 0x100fe40000004100 */
[----:B------:R-:W-:Y:S01]  /*71a0*/  HADD2.F32 R37, -RZ, R38.H1_H1 ;  /* 0x30000026ff257230 */ /* 0x000fe20000004100 */
[----:B------:R-:W-:Y:S01]  /*71b0*/  UPRMT UR4, UR54, 0x654, UR4 ;  /* 0x0000065436047896 */ /* 0x000fe20008000004 */
[--C-:B------:R-:W-:Y:S02]  /*71c0*/  HADD2.F32 R38, -RZ, R39.reuse.H0_H0 ;  /* 0x20000027ff267230 */ /* 0x100fe40000004100 */
[----:B------:R-:W-:Y:S02]  /*71d0*/  HADD2.F32 R39, -RZ, R39.H1_H1 ;  /* 0x30000027ff277230 */ /* 0x000fe40000004100 */
[C---:B-1----:R-:W-:Y:S01]  /*71e0*/  FMUL R4, R24.reuse, R4 ;  /* 0x0000000418047220 */ /* 0x042fe20000400000 */
[C---:B------:R-:W-:Y:S01]  /*71f0*/  FMUL R5, R24.reuse, R5 ;  /* 0x0000000518057220 */ /* 0x040fe20000400000 */
[C---:B------:R-:W-:Y:S01]  /*7200*/  FMUL R6, R24.reuse, R6 ;  /* 0x0000000618067220 */ /* 0x040fe20000400000 */
[----:B------:R-:W-:Y:S01]  /*7210*/  FMUL R7, R24, R7 ;  /* 0x0000000718077220 */ /* 0x000fe20000400000 */
[----:B------:R-:W-:Y:S01]  /*7220*/  SYNCS.ARRIVE.TRANS64.RED.A1T0 RZ, [UR4], RZ ;  /* 0x000000ffffff79a7 */ /* 0x000fe20008100404 */
[C---:B------:R-:W-:Y:S01]  /*7230*/  FFMA R4, R26.reuse, R20, R4 ;  /* 0x000000141a047223 */ /* 0x040fe20000000004 */
[C---:B------:R-:W-:Y:S01]  /*7240*/  FFMA R5, R26.reuse, R21, R5 ;  /* 0x000000151a057223 */ /* 0x040fe20000000005 */
[C---:B------:R-:W-:Y:S01]  /*7250*/  FFMA R6, R26.reuse, R25, R6 ;  /* 0x000000191a067223 */ /* 0x040fe20000000006 */
[----:B------:R-:W-:Y:S01]  /*7260*/  FFMA R7, R26, R27, R7 ;  /* 0x0000001b1a077223 */ /* 0x000fe20000000007 */
[C---:B------:R-:W-:Y:S01]  /*7270*/  FMUL R8, R24.reuse, R8 ;  /* 0x0000000818087220 */ /* 0x040fe20000400000 */
[C---:B------:R-:W-:Y:S01]  /*7280*/  FMUL R9, R24.reuse, R9 ;  /* 0x0000000918097220 */ /* 0x040fe20000400000 */
[----:B------:R-:W-:Y:S01]  /*7290*/  F2FP.F16.F32.PACK_AB R4, R5, R4 ;  /* 0x000000040504723e */ /* 0x000fe200000000ff */
[----:B------:R-:W-:Y:S01]  /*72a0*/  FMUL R10, R24, R10 ;  /* 0x0000000a180a7220 */ /* 0x000fe20000400000 */
[----:B------:R-:W-:Y:S01]  /*72b0*/  F2FP.F16.F32.PACK_AB R5, R7, R6 ;  /* 0x000000060705723e */ /* 0x000fe200000000ff */
[C---:B------:R-:W-:Y:S01]  /*72c0*/  FFMA R8, R26.reuse, R28, R8 ;  /* 0x0000001c1a087223 */ /* 0x040fe20000000008 */
[----:B------:R-:W-:Y:S01]  /*72d0*/  FFMA R9, R26, R29, R9 ;  /* 0x0000001d1a097223 */ /* 0x000fe20000000009 */
[C---:B------:R-:W-:Y:S01]  /*72e0*/  FMUL R11, R24.reuse, R11 ;  /* 0x0000000b180b7220 */ /* 0x040fe20000400000 */
[C---:B------:R-:W-:Y:S01]  /*72f0*/  FMUL R0, R24.reuse, R12 ;  /* 0x0000000c18007220 */ /* 0x040fe20000400000 */
[----:B------:R-:W-:Y:S01]  /*7300*/  FMUL R2, R24, R13 ;  /* 0x0000000d18027220 */ /* 0x000fe20000400000 */
[----:B------:R-:W-:Y:S01]  /*7310*/  FFMA R10, R26, R30, R10 ;  /* 0x0000001e1a0a7223 */ /* 0x000fe2000000000a */
[----:B------:R-:W-:Y:S01]  /*7320*/  FMUL R3, R24, R14 ;  /* 0x0000000e18037220 */ /* 0x000fe20000400000 */
[----:B------:R-:W-:Y:S01]  /*7330*/  F2FP.F16.F32.PACK_AB R6, R9, R8 ;  /* 0x000000080906723e */ /* 0x000fe200000000ff */
[----:B------:R-:W-:Y:S01]  /*7340*/  FFMA R11, R26, R31, R11 ;  /* 0x0000001f1a0b7223 */ /* 0x000fe2000000000b */
[C---:B------:R-:W-:Y:S01]  /*7350*/  FMUL R15, R24.reuse, R15 ;  /* 0x0000000f180f7220 */ /* 0x040fe20000400000 */
[----:B------:R-:W-:Y:S01]  /*7360*/  FMUL R12, R24, R16 ;  /* 0x00000010180c7220 */ /* 0x000fe20000400000 */
[----:B------:R-:W-:Y:S01]  /*7370*/  FFMA R0, R26, R32, R0 ;  /* 0x000000201a007223 */ /* 0x000fe20000000000 */
[----:B------:R-:W-:Y:S01]  /*7380*/  MOV R8, UR45 ;  /* 0x0000002d00087c02 */ /* 0x000fe20008000f00 */
[----:B------:R-:W-:Y:S01]  /*7390*/  FMUL R13, R24, R17 ;  /* 0x00000011180d7220 */ /* 0x000fe20000400000 */
[----:B------:R-:W-:Y:S01]  /*73a0*/  FFMA R2, R26, R33, R2 ;  /* 0x000000211a027223 */ /* 0x000fe20000000002 */
[----:B------:R-:W-:Y:S01]  /*73b0*/  FMUL R14, R24, R18 ;  /* 0x00000012180e7220 */ /* 0x000fe20000400000 */
[C---:B------:R-:W-:Y:S01]  /*73c0*/  FFMA R3, R26.reuse, R34, R3 ;  /* 0x000000221a037223 */ /* 0x040fe20000000003 */
[----:B------:R-:W-:Y:S01]  /*73d0*/  FFMA R15, R26, R35, R15 ;  /* 0x000000231a0f7223 */ /* 0x000fe2000000000f */
[----:B------:R-:W-:Y:S01]  /*73e0*/  FMUL R19, R24, R19 ;  /* 0x0000001318137220 */ /* 0x000fe20000400000 */
[----:B------:R-:W-:Y:S01]  /*73f0*/  FFMA R12, R26, R36, R12 ;  /* 0x000000241a0c7223 */ /* 0x000fe2000000000c */
        /* <DEDUP_REMOVED lines=22> */
[----:B------:R-:W-:Y:S02]  /*7560*/  ULEA UR5, UR45, UR44, 0xc ;  /* 0x0000002c2d057291 */ /* 0x000fe4000f8e60ff */
[----:B------:R-:W-:Y:S02]  /*7570*/  UIADD3 UR9, UPT, UPT, UR49, 0x20, URZ ;  /* 0x0000002031097890 */ /* 0x000fe4000fffe0ff */
[----:B------:R-:W-:Y:S01]  /*7580*/  UIADD3 UR8, UPT, UPT, UR5, 0x200, URZ ;  /* 0x0000020005087890 */ /* 0x000fe2000fffe0ff */
[----:B------:R-:W-:Y:S01]  /*7590*/  UMOV UR10, UR50 ;  /* 0x00000032000a7c82 */ /* 0x000fe20008000000 */
[----:B------:R-:W-:Y:S01]  /*75a0*/  UMOV UR11, UR36 ;  /* 0x00000024000b7c82 */ /* 0x000fe20008000000 */
[----:B--2---:R-:W-:Y:S04]  /*75b0*/  UIADD3 UR4, UP0, UPT, UR6, 0x680, URZ ;  /* 0x0000068006047890 */ /* 0x004fe8000ff1e0ff */
[----:B------:R-:W-:Y:S09]  /*75c0*/  UIADD3.X UR5, UPT, UPT, URZ, UR7, URZ, UP0, !UPT ;  /* 0x00000007ff057290 */ /* 0x000ff200087fe4ff */
[----:B------:R2:W-:Y:S02]  /*75d0*/  UTMASTG.3D [UR8], [UR4] ;  /* 0x00000008040073b5 */ /* 0x0005e40008010000 */
[----:B--2---:R0:W-:Y:S02]  /*75e0*/  UTMACMDFLUSH ;  /* 0x00000000000079b7 */ /* 0x0041e40000000000 */
.L_x_115:
[----:B------:R-:W-:Y:S05]  /*75f0*/  BSYNC.RECONVERGENT B0 ;  /* 0x0000000000007941 */ /* 0x000fea0003800200 */
.L_x_114:
[----:B------:R-:W-:Y:S01]  /*7600*/  UIADD3 UR4, UPT, UPT, UR45, 0x1, URZ ;  /* 0x000000012d047890 */ /* 0x000fe2000fffe0ff */
[----:B------:R-:W-:Y:S03]  /*7610*/  BSSY.RECONVERGENT B0, `(.L_x_116) ;  /* 0x0000008000007945 */ /* 0x000fe60003800200 */
[----:B------:R-:W-:Y:S04]  /*7620*/  UISETP.NE.AND UP0, UPT, UR4, 0x3, UPT ;  /* 0x000000030400788c */ /* 0x000fe8000bf05270 */
[----:B------:R-:W-:Y:S02]  /*7630*/  UISETP.EQ.XOR UP1, UPT, UR47, 0x3, !UP0 ;  /* 0x000000032f00788c */ /* 0x000fe4000c722a70 */
[----:B------:R-:W-:Y:S02]  /*7640*/  USEL UR46, UR4, URZ, UP0 ;  /* 0x000000ff042e7287 */ /* 0x000fe40008000000 */
[----:B------:R-:W-:Y:S04]  /*7650*/  USEL UR5, URZ, 0x1, !UP1 ;  /* 0x00000001ff057887 */ /* 0x000fe8000c800000 */
[----:B------:R-:W-:Y:S01]  /*7660*/  ULOP3.LUT UR55, UR55, UR5, URZ, 0x3c, !UPT ;  /* 0x0000000537377292 */ /* 0x000fe2000f8e3cff */
[----:B------:R-:W-:Y:S11]  /*7670*/  @P0 BRA `(.L_x_117) ;  /* 0x0000000000040947 */ /* 0x000ff60003800000 */
[----:B------:R-:W-:Y:S04]  /*7680*/  DEPBAR.LE SB0, 0x1 ;  /* 0x000080400000791a */ /* 0x000fe80000000000 */
.L_x_117:
[----:B------:R-:W-:Y:S05]  /*7690*/  BSYNC.RECONVERGENT B0 ;  /* 0x0000000000007941 */ /* 0x000fea0003800200 */
.L_x_116:
[----:B------:R-:W-:Y:S01]  /*76a0*/  BAR.SYNC.DEFER_BLOCKING 0x1, 0x80 ;  /* 0x0042000000007b1d */ /* 0x000fe20000010000 */
[----:B------:R-:W-:Y:S01]  /*76b0*/  UISETP.NE.AND UP0, UPT, UR53, -0x2, UPT ;  /* 0xfffffffe3500788c */ /* 0x000fe2000bf05270 */
[----:B------:R-:W-:Y:S08]  /*76c0*/  IADD3 R22, PT, PT, R22, 0x1, RZ ;  /* 0x0000000116167810 */ /* 0x000ff00007ffe0ff */
[----:B------:R-:W-:Y:S05]  /*76d0*/  BRA.U !UP0, `(.L_x_118) ;  /* 0x0000000108287547 */ /* 0x000fea000b800000 */
[----:B------:R-:W-:Y:S01]  /*76e0*/  ISETP.NE.AND P0, PT, R61, RZ, PT ;  /* 0x000000ff3d00720c */ /* 0x000fe20003f05270 */
[----:B------:R-:W-:Y:S01]  /*76f0*/  IMAD.U32 R2, RZ, RZ, UR52 ;  /* 0x00000034ff027e24 */ /* 0x000fe2000f8e00ff */
[----:B------:R-:W-:Y:S01]  /*7700*/  UIADD3 UR4, UPT, UPT, UR52, 0x1, URZ ;  /* 0x0000000134047890 */ /* 0x000fe2000fffe0ff */
[----:B------:R-:W-:Y:S03]  /*7710*/  IMAD.U32 R0, RZ, RZ, UR54 ;  /* 0x00000036ff007e24 */ /* 0x000fe6000f8e00ff */
[----:B------:R-:W-:Y:S04]  /*7720*/  UISETP.NE.AND UP0, UPT, UR4, 0x3, UPT ;  /* 0x000000030400788c */ /* 0x000fe8000bf05270 */
[----:B------:R-:W-:Y:S03]  /*7730*/  USEL UR52, UR4, URZ, UP0 ;  /* 0x000000ff04347287 */ /* 0x000fe60008000000 */
[----:B------:R-:W-:Y:S05]  /*7740*/  @P0 LEA R2, R2, UR44, 0x3 ;  /* 0x0000002c02020c11 */ /* 0x000fea000f8e18ff */
[----:B------:R-:W-:Y:S05]  /*7750*/  @P0 VIADD R2, R2, 0x78 ;  /* 0x0000007802020836 */ /* 0x000fea0000000000 */
[----:B------:R-:W-:Y:S04]  /*7760*/  @P0 PRMT R0, R0, 0x654, R2 ;  /* 0x0000065400000816 */ /* 0x000fe80000000002 */
[----:B------:R2:W-:Y:S03]  /*7770*/  @P0 SYNCS.ARRIVE.TRANS64.RED.A1T0 RZ, [R0+URZ], RZ ;  /* 0x000000ff00ff09a7 */ /* 0x0005e600081004ff */
.L_x_118:
[----:B------:R-:W-:Y:S01]  /*7780*/  R2UR UR6, R60 ;  /* 0x000000003c0672ca */ /* 0x000fe200000e0000 */
[----:B------:R-:W-:Y:S01]  /*7790*/  UIADD3 UR53, UPT, UPT, UR53, 0x2, URZ ;  /* 0x0000000235357890 */ /* 0x000fe2000fffe0ff */
[----:B------:R-:W-:Y:S02]  /*77a0*/  R2UR UR5, R47 ;  /* 0x000000002f0572ca */ /* 0x000fe400000e0000 */
[----:B------:R-:W-:Y:S02]  /*77b0*/  R2UR UR4, R48 ;  /* 0x00000000300472ca */ /* 0x000fe400000e0000 */
[----:B------:R-:W-:Y:S02]  /*77c0*/  R2UR UR36, R58 ;  /* 0x000000003a2472ca */ /* 0x000fe400000e0000 */
[----:B------:R-:W-:Y:S02]  /*77d0*/  ISETP.NE.AND P0, PT, R51, 0x2, PT ;  /* 0x000000023300780c */ /* 0x000fe40003f05270 */
[----:B------:R-:W-:Y:S02]  /*77e0*/  ISETP.NE.AND P1, PT, R22, 0x4, PT ;  /* 0x000000041600780c */ /* 0x000fe40003f25270 */
[----:B------:R-:W-:Y:S01]  /*77f0*/  SEL R2, RZ, 0x1, P0 ;  /* 0x00000001ff027807 */ /* 0x000fe20000000000 */
[----:B------:R-:W-:Y:S01]  /*7800*/  UISETP.NE.AND UP0, UPT, UR6, URZ, UPT ;  /* 0x000000ff0600728c */ /* 0x000fe2000bf05270 */
[----:B--2---:R-:W-:Y:S01]  /*7810*/  SEL R0, RZ, 0x1, P1 ;  /* 0x00000001ff007807 */ /* 0x004fe20000800000 */
[----:B------:R-:W-:Y:S01]  /*7820*/  UIADD3 UR27, UPT, UPT, UR37, UR5, URZ ;  /* 0x00000005251b7290 */ /* 0x000fe2000fffe0ff */
[----:B------:R-:W-:Y:S01]  /*7830*/  LOP3.LUT R52, R52, R2, RZ, 0x3c, !PT ;  /* 0x0000000234347212 */ /* 0x000fe200078e3cff */
[----:B------:R-:W-:Y:S01]  /*7840*/  UIADD3 UR26, UPT, UPT, UR38, UR4, URZ ;  /* 0x00000004261a7290 */ /* 0x000fe2000fffe0ff */
[----:B------:R-:W-:Y:S02]  /*7850*/  LOP3.LUT R53, R53, R0, RZ, 0x3c, !PT ;  /* 0x0000000035357212 */ /* 0x000fe400078e3cff */
[----:B------:R-:W-:Y:S02]  /*7860*/  SEL R51, R51, RZ, P0 ;  /* 0x000000ff33337207 */ /* 0x000fe40000000000 */
[----:B------:R-:W-:Y:S01]  /*7870*/  SEL R22, R22, RZ, P1 ;  /* 0x000000ff16167207 */ /* 0x000fe20000800000 */
[----:B------:R-:W-:Y:S06]  /*7880*/  BRA.U UP0, `(.L_x_119) ;  /* 0xffffffdd005c7547 */ /* 0x000fec000b83ffff */
[----:B------:R-:W-:-:S13]  /*7890*/  R2UR UR4, R49 ;  /* 0x00000000310472ca */ /* 0x000fda00000e0000 */
[----:B------:R-:W-:-:S09]  /*78a0*/  UISETP.NE.AND UP0, UPT, UR4, URZ, UPT ;  /* 0x000000ff0400728c */ /* 0x000fd2000bf05270 */
[----:B------:R-:W-:Y:S05]  /*78b0*/  BRA.U !UP0, `(.L_x_120) ;  /* 0x0000000108487547 */ /* 0x000fea000b800000 */
[----:B------:R-:W2:Y:S02]  /*78c0*/  LDCU.64 UR4, c[0x0][0x890] ;  /* 0x00011200ff0477ac */ /* 0x000ea40008000a00 */
[----:B--2---:R-:W-:-:S04]  /*78d0*/  UISETP.NE.U32.AND UP0, UPT, UR4, URZ, UPT ;  /* 0x000000ff0400728c */ /* 0x004fc8000bf05070 */
[----:B------:R-:W-:-:S09]  /*78e0*/  UISETP.NE.AND.EX UP0, UPT, UR5, URZ, UPT, UP0 ;  /* 0x000000ff0500728c */ /* 0x000fd2000bf05300 */
[----:B------:R-:W-:Y:S05]  /*78f0*/  BRA.U UP0, `(.L_x_121) ;  /* 0x00000001000c7547 */ /* 0x000fea000b800000 */
[----:B------:R-:W-:-:S13]  /*7900*/  FSETP.NEU.AND P0, PT, R26, RZ, PT ;  /* 0x000000ff1a00720b */ /* 0x000fda0003f0d000 */
[----:B------:R-:W-:Y:S05]  /*7910*/  @!P0 EXIT ;  /* 0x000000000000894d */ /* 0x000fea0003800000 */
[----:B------:R-:W-:Y:S05]  /*7920*/  BRA `(.L_x_120) ;  /* 0x00000000002c7947 */ /* 0x000fea0003800000 */
.L_x_121:
[----:B------:R-:W-:Y:S01]  /*7930*/  ISETP.NE.AND P0, PT, R50, RZ, PT ;  /* 0x000000ff3200720c */ /* 0x000fe20003f05270 */
[----:B------:R-:W-:-:S12]  /*7940*/  BSSY.RECONVERGENT B0, `(.L_x_120) ;  /* 0x0000009000007945 */ /* 0x000fd80003800200 */
[----:B------:R-:W-:Y:S05]  /*7950*/  @P0 BRA `(.L_x_122) ;  /* 0x0000000000140947 */ /* 0x000fea0003800000 */
[----:B------:R-:W2:Y:S02]  /*7960*/  LDCU.64 UR4, c[0x0][0x888] ;  /* 0x00011100ff0477ac */ /* 0x000ea40008000a00 */
[----:B--2---:R-:W-:-:S04]  /*7970*/  ISETP.NE.U32.AND P0, PT, RZ, UR4, PT ;  /* 0x00000004ff007c0c */ /* 0x004fc8000bf05070 */
[----:B------:R-:W-:-:S13]  /*7980*/  ISETP.NE.AND.EX P0, PT, RZ, UR5, PT, P0 ;  /* 0x00000005ff007c0c */ /* 0x000fda000bf05300 */
[----:B------:R-:W-:Y:S05]  /*7990*/  @!P0 EXIT ;  /* 0x000000000000894d */ /* 0x000fea0003800000 */
[----:B------:R-:W-:Y:S05]  /*79a0*/  BRA `(.L_x_123) ;  /* 0x0000000000087947 */ /* 0x000fea0003800000 */
.L_x_122:
[----:B------:R-:W-:-:S13]  /*79b0*/  FSETP.NEU.AND P0, PT, R26, RZ, PT ;  /* 0x000000ff1a00720b */ /* 0x000fda0003f0d000 */
[----:B------:R-:W-:Y:S05]  /*79c0*/  @!P0 EXIT ;  /* 0x000000000000894d */ /* 0x000fea0003800000 */
.L_x_123:
[----:B------:R-:W-:Y:S05]  /*79d0*/  BSYNC.RECONVERGENT B0 ;  /* 0x0000000000007941 */ /* 0x000fea0003800200 */
.L_x_120:
[----:B------:R-:W-:Y:S01]  /*79e0*/  ULEA UR4, UR52, UR44, 0x3 ;  /* 0x0000002c34047291 */ /* 0x000fe2000f8e18ff */
[----:B------:R-:W-:-:S04]  /*79f0*/  DEPBAR.LE SB0, 0x0 ;  /* 0x000080000000791a */ /* 0x000fc80000000000 */
[----:B------:R-:W-:-:S04]  /*7a00*/  UIADD3 UR4, UPT, UPT, UR4, 0x78, URZ ;  /* 0x0000007804047890 */ /* 0x000fc8000fffe0ff */
[----:B------:R-:W-:-:S09]  /*7a10*/  UPRMT UR4, UR54, 0x654, UR4 ;  /* 0x0000065436047896 */ /* 0x000fd20008000004 */
[----:B------:R-:W-:Y:S01]  /*7a20*/  SYNCS.ARRIVE.TRANS64.RED.A1T0 RZ, [UR4], RZ ;  /* 0x000000ffffff79a7 */ /* 0x000fe20008100404 */
[----:B------:R-:W-:Y:S05]  /*7a30*/  EXIT ;  /* 0x000000000000794d */ /* 0x000fea0003800000 */
.L_x_24:
[----:B---3--:R3:W4:Y:S02]  /*7a40*/  SYNCS.PHASECHK.TRANS64.TRYWAIT P0, [R0+URZ+0x110], R2 ;  /* 0x00011002000075a7 */ /* 0x00872400080011ff */
[----:B----4-:R-:W-:Y:S05]  /*7a50*/  @!P0 NANOSLEEP.SYNCS 0x989680 ;  /* 0x009896800000895d */ /* 0x010fea0003900000 */
[----:B------:R-:W4:Y:S02]  /*7a60*/  @!P0 SYNCS.PHASECHK.TRANS64 P0, [R0+URZ+0x110], R2 ;  /* 0x00011002000085a7 */ /* 0x000f2400080010ff */
[----:B----4-:R-:W-:Y:S05]  /*7a70*/  @!P0 BRA `(.L_x_24) ;  /* 0xfffffffc00f08947 */ /* 0x010fea000383ffff */
[----:B------:R-:W-:Y:S05]  /*7a80*/  BRA `(.L_x_124) ;  /* 0xffffff9c00887947 */ /* 0x000fea000383ffff */
.L_x_27:
[----:B--2---:R-:W-:-:S07]  /*7a90*/  MOV R0, UR33 ;  /* 0x0000002100007c02 */ /* 0x004fce0008000f00 */
.L_x_125:
[----:B--2---:R2:W3:Y:S02]  /*7aa0*/  SYNCS.PHASECHK.TRANS64.TRYWAIT P0, [R0+URZ+0x30], R3 ;  /* 0x00003003000075a7 */ /* 0x0044e400080011ff */
[----:B---3--:R-:W-:Y:S05]  /*7ab0*/  @!P0 NANOSLEEP.SYNCS 0x989680 ;  /* 0x009896800000895d */ /* 0x008fea0003900000 */
[----:B------:R-:W3:Y:S02]  /*7ac0*/  @!P0 SYNCS.PHASECHK.TRANS64 P0, [R0+URZ+0x30], R3 ;  /* 0x00003003000085a7 */ /* 0x000ee400080010ff */
[----:B---3--:R-:W-:Y:S05]  /*7ad0*/  @!P0 BRA `(.L_x_125) ;  /* 0xfffffffc00f08947 */ /* 0x008fea000383ffff */
[----:B------:R-:W-:Y:S05]  /*7ae0*/  BRA `(.L_x_26) ;  /* 0xffffff9c00d07947 */ /* 0x000fea000383ffff */
.L_x_34:
[----:B-1----:R-:W-:-:S07]  /*7af0*/  MOV R0, UR33 ;  /* 0x0000002100007c02 */ /* 0x002fce0008000f00 */
.L_x_126:
[----:B-1----:R1:W2:Y:S02]  /*7b00*/  SYNCS.PHASECHK.TRANS64.TRYWAIT P0, [R0+URZ+0x30], R3 ;  /* 0x00003003000075a7 */ /* 0x0022a400080011ff */
[----:B--2---:R-:W-:Y:S05]  /*7b10*/  @!P0 NANOSLEEP.SYNCS 0x989680 ;  /* 0x009896800000895d */ /* 0x004fea0003900000 */
[----:B------:R-:W2:Y:S02]  /*7b20*/  @!P0 SYNCS.PHASECHK.TRANS64 P0, [R0+URZ+0x30], R3 ;  /* 0x00003003000085a7 */ /* 0x000ea400080010ff */
[----:B--2---:R-:W-:Y:S05]  /*7b30*/  @!P0 BRA `(.L_x_126) ;  /* 0xfffffffc00f08947 */ /* 0x004fea000383ffff */
[----:B------:R-:W-:Y:S05]  /*7b40*/  BRA `(.L_x_33) ;  /* 0xffffffa000c07947 */ /* 0x000fea000383ffff */
.L_x_39:
[----:B-1----:R1:W2:Y:S02]  /*7b50*/  SYNCS.PHASECHK.TRANS64.TRYWAIT P0, [R3+URZ+0xa0], R0 ;  /* 0x0000a000030075a7 */ /* 0x0022a400080011ff */
[----:B--2---:R-:W-:Y:S05]  /*7b60*/  @!P0 NANOSLEEP.SYNCS 0x989680 ;  /* 0x009896800000895d */ /* 0x004fea0003900000 */
[----:B------:R-:W2:Y:S02]  /*7b70*/  @!P0 SYNCS.PHASECHK.TRANS64 P0, [R3+URZ+0xa0], R0 ;  /* 0x0000a000030085a7 */ /* 0x000ea400080010ff */
[----:B--2---:R-:W-:Y:S05]  /*7b80*/  @!P0 BRA `(.L_x_39) ;  /* 0xfffffffc00f08947 */ /* 0x004fea000383ffff */
[----:B------:R-:W-:Y:S05]  /*7b90*/  BRA `(.L_x_127) ;  /* 0xffffffa400907947 */ /* 0x000fea000383ffff */
.L_x_43:
[----:B------:R-:W-:-:S07]  /*7ba0*/  MOV R0, UR4 ;  /* 0x0000000400007c02 */ /* 0x000fce0008000f00 */
.L_x_128:
[----:B-1----:R1:W2:Y:S02]  /*7bb0*/  SYNCS.PHASECHK.TRANS64.TRYWAIT P0, [R0+URZ], R2 ;  /* 0x00000002000075a7 */ /* 0x0022a400080011ff */
[----:B--2---:R-:W-:Y:S05]  /*7bc0*/  @!P0 NANOSLEEP.SYNCS 0x989680 ;  /* 0x009896800000895d */ /* 0x004fea0003900000 */
[----:B------:R-:W2:Y:S02]  /*7bd0*/  @!P0 SYNCS.PHASECHK.TRANS64 P0, [R0+URZ], R2 ;  /* 0x00000002000085a7 */ /* 0x000ea400080010ff */
[----:B--2---:R-:W-:Y:S05]  /*7be0*/  @!P0 BRA `(.L_x_128) ;  /* 0xfffffffc00f08947 */ /* 0x004fea000383ffff */
[----:B------:R-:W-:Y:S05]  /*7bf0*/  BRA `(.L_x_129) ;  /* 0xffffffac003c7947 */ /* 0x000fea000383ffff */
.L_x_44:
[----:B------:R-:W-:-:S07]  /*7c00*/  MOV R0, UR5 ;  /* 0x0000000500007c02 */ /* 0x000fce0008000f00 */
.L_x_130:
[----:B-1----:R1:W2:Y:S02]  /*7c10*/  SYNCS.PHASECHK.TRANS64.TRYWAIT P0, [R0+URZ], R3 ;  /* 0x00000003000075a7 */ /* 0x0022a400080011ff */
[----:B--2---:R-:W-:Y:S05]  /*7c20*/  @!P0 NANOSLEEP.SYNCS 0x989680 ;  /* 0x009896800000895d */ /* 0x004fea0003900000 */
[----:B------:R-:W2:Y:S02]  /*7c30*/  @!P0 SYNCS.PHASECHK.TRANS64 P0, [R0+URZ], R3 ;  /* 0x00000003000085a7 */ /* 0x000ea400080010ff */
[----:B--2---:R-:W-:Y:S05]  /*7c40*/  @!P0 BRA `(.L_x_130) ;  /* 0xfffffffc00f08947 */ /* 0x004fea000383ffff */
[----:B------:R-:W-:Y:S05]  /*7c50*/  BRA `(.L_x_131) ;  /* 0xffffffac00487947 */ /* 0x000fea000383ffff */
.L_x_45:
[----:B------:R-:W-:-:S07]  /*7c60*/  MOV R0, UR5 ;  /* 0x0000000500007c02 */ /* 0x000fce0008000f00 */
.L_x_132:
[----:B-1----:R1:W2:Y:S02]  /*7c70*/  SYNCS.PHASECHK.TRANS64.TRYWAIT P0, [R0+URZ], R3 ;  /* 0x00000003000075a7 */ /* 0x0022a400080011ff */
[----:B--2---:R-:W-:Y:S05]  /*7c80*/  @!P0 NANOSLEEP.SYNCS 0x989680 ;  /* 0x009896800000895d */ /* 0x004fea0003900000 */
[----:B------:R-:W2:Y:S02]  /*7c90*/  @!P0 SYNCS.PHASECHK.TRANS64 P0, [R0+URZ], R3 ;  /* 0x00000003000085a7 */ /* 0x000ea400080010ff */
[----:B--2---:R-:W-:Y:S05]  /*7ca0*/  @!P0 BRA `(.L_x_132) ;  /* 0xfffffffc00f08947 */ /* 0x004fea000383ffff */
[----:B------:R-:W-:Y:S05]  /*7cb0*/  BRA `(.L_x_133) ;  /* 0xffffffac00547947 */ /* 0x000fea000383ffff */
.L_x_46:
[----:B------:R-:W-:-:S07]  /*7cc0*/  MOV R0, UR5 ;  /* 0x0000000500007c02 */ /* 0x000fce0008000f00 */
.L_x_134:
[----:B-1----:R1:W2:Y:S02]  /*7cd0*/  SYNCS.PHASECHK.TRANS64.TRYWAIT P0, [R0+URZ], R3 ;  /* 0x00000003000075a7 */ /* 0x0022a400080011ff */
[----:B--2---:R-:W-:Y:S05]  /*7ce0*/  @!P0 NANOSLEEP.SYNCS 0x989680 ;  /* 0x009896800000895d */ /* 0x004fea0003900000 */
[----:B------:R-:W2:Y:S02]  /*7cf0*/  @!P0 SYNCS.PHASECHK.TRANS64 P0, [R0+URZ], R3 ;  /* 0x00000003000085a7 */ /* 0x000ea400080010ff */
[----:B--2---:R-:W-:Y:S05]  /*7d00*/  @!P0 BRA `(.L_x_134) ;  /* 0xfffffffc00f08947 */ /* 0x004fea000383ffff */
[----:B------:R-:W-:Y:S05]  /*7d10*/  BRA `(.L_x_135) ;  /* 0xffffffac00607947 */ /* 0x000fea000383ffff */
.L_x_47:
[----:B------:R-:W-:-:S07]  /*7d20*/  MOV R0, UR5 ;  /* 0x0000000500007c02 */ /* 0x000fce0008000f00 */
.L_x_136:
[----:B-1----:R1:W2:Y:S02]  /*7d30*/  SYNCS.PHASECHK.TRANS64.TRYWAIT P0, [R0+URZ], R3 ;  /* 0x00000003000075a7 */ /* 0x0022a400080011ff */
[----:B--2---:R-:W-:Y:S05]  /*7d40*/  @!P0 NANOSLEEP.SYNCS 0x989680 ;  /* 0x009896800000895d */ /* 0x004fea0003900000 */
[----:B------:R-:W2:Y:S02]  /*7d50*/  @!P0 SYNCS.PHASECHK.TRANS64 P0, [R0+URZ], R3 ;  /* 0x00000003000085a7 */ /* 0x000ea400080010ff */
[----:B--2---:R-:W-:Y:S05]  /*7d60*/  @!P0 BRA `(.L_x_136) ;  /* 0xfffffffc00f08947 */ /* 0x004fea000383ffff */
[----:B------:R-:W-:Y:S05]  /*7d70*/  BRA `(.L_x_137) ;  /* 0xffffffac006c7947 */ /* 0x000fea000383ffff */
.L_x_50:
[----:B--2---:R2:W3:Y:S02]  /*7d80*/  SYNCS.PHASECHK.TRANS64.TRYWAIT P0, [R2+URZ+0x100], R4 ;  /* 0x00010004020075a7 */ /* 0x0044e400080011ff */
[----:B---3--:R-:W-:Y:S05]  /*7d90*/  @!P0 NANOSLEEP.SYNCS 0x989680 ;  /* 0x009896800000895d */ /* 0x008fea0003900000 */
[----:B------:R-:W3:Y:S02]  /*7da0*/  @!P0 SYNCS.PHASECHK.TRANS64 P0, [R2+URZ+0x100], R4 ;  /* 0x00010004020085a7 */ /* 0x000ee400080010ff */
[----:B---3--:R-:W-:Y:S05]  /*7db0*/  @!P0 BRA `(.L_x_50) ;  /* 0xfffffffc00f08947 */ /* 0x008fea000383ffff */
[----:B------:R-:W-:Y:S05]  /*7dc0*/  BRA `(.L_x_138) ;  /* 0xffffffac00c87947 */ /* 0x000fea000383ffff */
.L_x_51:
[----:B------:R-:W-:-:S07]  /*7dd0*/  MOV R2, UR4 ;  /* 0x0000000400027c02 */ /* 0x000fce0008000f00 */
.L_x_139:
[----:B--2---:R2:W3:Y:S02]  /*7de0*/  SYNCS.PHASECHK.TRANS64.TRYWAIT P0, [R2+URZ+0xb0], R5 ;  /* 0x0000b005020075a7 */ /* 0x0044e400080011ff */
[----:B---3--:R-:W-:Y:S05]  /*7df0*/  @!P0 NANOSLEEP.SYNCS 0x989680 ;  /* 0x009896800000895d */ /* 0x008fea0003900000 */
[----:B------:R-:W3:Y:S02]  /*7e00*/  @!P0 SYNCS.PHASECHK.TRANS64 P0, [R2+URZ+0xb0], R5 ;  /* 0x0000b005020085a7 */ /* 0x000ee400080010ff */
[----:B---3--:R-:W-:Y:S05]  /*7e10*/  @!P0 BRA `(.L_x_139) ;  /* 0xfffffffc00f08947 */ /* 0x008fea000383ffff */
[----:B------:R-:W-:Y:S05]  /*7e20*/  BRA `(.L_x_140) ;  /* 0xffffffac00d87947 */ /* 0x000fea000383ffff */
.L_x_52:
[----:B--2---:R2:W3:Y:S02]  /*7e30*/  SYNCS.PHASECHK.TRANS64.TRYWAIT P1, [R2+URZ+0xa0], R4 ;  /* 0x0000a004020075a7 */ /* 0x0044e400080211ff */
[----:B---3--:R-:W-:Y:S05]  /*7e40*/  @!P1 NANOSLEEP.SYNCS 0x989680 ;  /* 0x009896800000995d */ /* 0x008fea0003900000 */
[----:B------:R-:W3:Y:S02]  /*7e50*/  @!P1 SYNCS.PHASECHK.TRANS64 P1, [R2+URZ+0xa0], R4 ;  /* 0x0000a004020095a7 */ /* 0x000ee400080210ff */
[----:B---3--:R-:W-:Y:S05]  /*7e60*/  @!P1 BRA `(.L_x_52) ;  /* 0xfffffffc00f09947 */ /* 0x008fea000383ffff */
[----:B------:R-:W-:Y:S05]  /*7e70*/  BRA `(.L_x_141) ;  /* 0xffffffb000087947 */ /* 0x000fea000383ffff */
.L_x_55:
[----:B------:R-:W-:-:S07]  /*7e80*/  MOV R0, UR4 ;  /* 0x0000000400007c02 */ /* 0x000fce0008000f00 */
.L_x_142:
[----:B--2---:R2:W3:Y:S02]  /*7e90*/  SYNCS.PHASECHK.TRANS64.TRYWAIT P0, [R0+URZ+0xb0], R2 ;  /* 0x0000b002000075a7 */ /* 0x0044e400080011ff */
[----:B---3--:R-:W-:Y:S05]  /*7ea0*/  @!P0 NANOSLEEP.SYNCS 0x989680 ;  /* 0x009896800000895d */ /* 0x008fea0003900000 */
[----:B------:R-:W3:Y:S02]  /*7eb0*/  @!P0 SYNCS.PHASECHK.TRANS64 P0, [R0+URZ+0xb0], R2 ;  /* 0x0000b002000085a7 */ /* 0x000ee400080010ff */
[----:B---3--:R-:W-:Y:S05]  /*7ec0*/  @!P0 BRA `(.L_x_142) ;  /* 0xfffffffc00f08947 */ /* 0x008fea000383ffff */
[----:B------:R-:W-:Y:S05]  /*7ed0*/  BRA `(.L_x_54) ;  /* 0xffffffb0005c7947 */ /* 0x000fea000383ffff */
.L_x_62:
[----:B-1----:R1:W2:Y:S02]  /*7ee0*/  SYNCS.PHASECHK.TRANS64.TRYWAIT P1, [R0+URZ+0xa0], R2 ;  /* 0x0000a002000075a7 */ /* 0x0022a400080211ff */
[----:B--2---:R-:W-:Y:S05]  /*7ef0*/  @!P1 NANOSLEEP.SYNCS 0x989680 ;  /* 0x009896800000995d */ /* 0x004fea0003900000 */
[----:B------:R-:W2:Y:S02]  /*7f00*/  @!P1 SYNCS.PHASECHK.TRANS64 P1, [R0+URZ+0xa0], R2 ;  /* 0x0000a002000095a7 */ /* 0x000ea400080210ff */
[----:B--2---:R-:W-:Y:S05]  /*7f10*/  @!P1 BRA `(.L_x_62) ;  /* 0xfffffffc00f09947 */ /* 0x004fea000383ffff */
[----:B------:R-:W-:Y:S05]  /*7f20*/  BRA `(.L_x_143) ;  /* 0xffffffb400f07947 */ /* 0x000fea000383ffff */
.L_x_63:
[----:B------:R-:W-:-:S07]  /*7f30*/  MOV R2, UR46 ;  /* 0x0000002e00027c02 */ /* 0x000fce0008000f00 */
.L_x_144:
[----:B-1----:R1:W2:Y:S02]  /*7f40*/  SYNCS.PHASECHK.TRANS64.TRYWAIT P0, [R2+URZ+0xe0], R0 ;  /* 0x0000e000020075a7 */ /* 0x0022a400080011ff */
[----:B--2---:R-:W-:Y:S05]  /*7f50*/  @!P0 NANOSLEEP.SYNCS 0x989680 ;  /* 0x009896800000895d */ /* 0x004fea0003900000 */
[----:B------:R-:W2:Y:S02]  /*7f60*/  @!P0 SYNCS.PHASECHK.TRANS64 P0, [R2+URZ+0xe0], R0 ;  /* 0x0000e000020085a7 */ /* 0x000ea400080010ff */
[----:B--2---:R-:W-:Y:S05]  /*7f70*/  @!P0 BRA `(.L_x_144) ;  /* 0xfffffffc00f08947 */ /* 0x004fea000383ffff */
[----:B------:R-:W-:Y:S05]  /*7f80*/  BRA `(.L_x_145) ;  /* 0xffffffb800407947 */ /* 0x000fea000383ffff */
.L_x_66:
[----:B------:R-:W-:Y:S07]  /*7f90*/  MOV R0, UR7 ;  /* 0x0000000700007c02 */ /* 0x000fee0008000f00 */
.L_x_146:
[----:B-1----:R1:W2:Y:S02]  /*7fa0*/  SYNCS.PHASECHK.TRANS64.TRYWAIT P0, [R0+URZ], R2 ;  /* 0x00000002000075a7 */ /* 0x0022a400080011ff */
[----:B--2---:R-:W-:Y:S05]  /*7fb0*/  @!P0 NANOSLEEP.SYNCS 0x989680 ;  /* 0x009896800000895d */ /* 0x004fea0003900000 */
[----:B------:R-:W2:Y:S02]  /*7fc0*/  @!P0 SYNCS.PHASECHK.TRANS64 P0, [R0+URZ], R2 ;  /* 0x00000002000085a7 */ /* 0x000ea400080010ff */
[----:B--2---:R-:W-:Y:S05]  /*7fd0*/  @!P0 BRA `(.L_x_146) ;  /* 0xfffffffc00f08947 */ /* 0x004fea000383ffff */
[----:B------:R-:W-:Y:S05]  /*7fe0*/  BRA `(.L_x_65) ;  /* 0xffffffb8005c7947 */ /* 0x000fea000383ffff */
.L_x_69:
[----:B------:R-:W-:-:S07]  /*7ff0*/  MOV R0, UR4 ;  /* 0x0000000400007c02 */ /* 0x000fce0008000f00 */
.L_x_147:
[----:B--2---:R2:W4:Y:S02]  /*8000*/  SYNCS.PHASECHK.TRANS64.TRYWAIT P0, [R0+URZ], R2 ;  /* 0x00000002000075a7 */ /* 0x00452400080011ff */
[----:B----4-:R-:W-:Y:S05]  /*8010*/  @!P0 NANOSLEEP.SYNCS 0x989680 ;  /* 0x009896800000895d */ /* 0x010fea0003900000 */
[----:B------:R-:W4:Y:S02]  /*8020*/  @!P0 SYNCS.PHASECHK.TRANS64 P0, [R0+URZ], R2 ;  /* 0x00000002000085a7 */ /* 0x000f2400080010ff */
[----:B----4-:R-:W-:Y:S05]  /*8030*/  @!P0 BRA `(.L_x_147) ;  /* 0xfffffffc00f08947 */ /* 0x010fea000383ffff */
[----:B------:R-:W-:Y:S05]  /*8040*/  BRA `(.L_x_148) ;  /* 0xffffffbc00887947 */ /* 0x000fea000383ffff */
.L_x_70:
[----:B------:R-:W-:-:S07]  /*8050*/  MOV R0, UR5 ;  /* 0x0000000500007c02 */ /* 0x000fce0008000f00 */
.L_x_149:
[----:B-1----:R1:W2:Y:S02]  /*8060*/  SYNCS.PHASECHK.TRANS64.TRYWAIT P0, [R0+URZ], R3 ;  /* 0x00000003000075a7 */ /* 0x0022a400080011ff */
[----:B--2---:R-:W-:Y:S05]  /*8070*/  @!P0 NANOSLEEP.SYNCS 0x989680 ;  /* 0x009896800000895d */ /* 0x004fea0003900000 */
[----:B------:R-:W2:Y:S02]  /*8080*/  @!P0 SYNCS.PHASECHK.TRANS64 P0, [R0+URZ], R3 ;  /* 0x00000003000085a7 */ /* 0x000ea400080010ff */
[----:B--2---:R-:W-:Y:S05]  /*8090*/  @!P0 BRA `(.L_x_149) ;  /* 0xfffffffc00f08947 */ /* 0x004fea000383ffff */
[----:B------:R-:W-:Y:S05]  /*80a0*/  BRA `(.L_x_150) ;  /* 0xffffffbc00947947 */ /* 0x000fea000383ffff */
.L_x_71:
[----:B------:R-:W-:-:S07]  /*80b0*/  MOV R0, UR5 ;  /* 0x0000000500007c02 */ /* 0x000fce0008000f00 */
.L_x_151:
[----:B-1----:R1:W2:Y:S02]  /*80c0*/  SYNCS.PHASECHK.TRANS64.TRYWAIT P0, [R0+URZ], R3 ;  /* 0x00000003000075a7 */ /* 0x0022a400080011ff */
[----:B--2---:R-:W-:Y:S05]  /*80d0*/  @!P0 NANOSLEEP.SYNCS 0x989680 ;  /* 0x009896800000895d */ /* 0x004fea0003900000 */
[----:B------:R-:W2:Y:S02]  /*80e0*/  @!P0 SYNCS.PHASECHK.TRANS64 P0, [R0+URZ], R3 ;  /* 0x00000003000085a7 */ /* 0x000ea400080010ff */
[----:B--2---:R-:W-:Y:S05]  /*80f0*/  @!P0 BRA `(.L_x_151) ;  /* 0xfffffffc00f08947 */ /* 0x004fea000383ffff */
[----:B------:R-:W-:Y:S05]  /*8100*/  BRA `(.L_x_152) ;  /* 0xffffffbc00a07947 */ /* 0x000fea000383ffff */
.L_x_72:
[----:B-1----:R-:W-:-:S07]  /*8110*/  MOV R0, UR4 ;  /* 0x0000000400007c02 */ /* 0x002fce0008000f00 */
.L_x_153:
[----:B-1----:R1:W2:Y:S02]  /*8120*/  SYNCS.PHASECHK.TRANS64.TRYWAIT P0, [R0+URZ], R2 ;  /* 0x00000002000075a7 */ /* 0x0022a400080011ff */
[----:B--2---:R-:W-:Y:S05]  /*8130*/  @!P0 NANOSLEEP.SYNCS 0x989680 ;  /* 0x009896800000895d */ /* 0x004fea0003900000 */
[----:B------:R-:W2:Y:S02]  /*8140*/  @!P0 SYNCS.PHASECHK.TRANS64 P0, [R0+URZ], R2 ;  /* 0x00000002000085a7 */ /* 0x000ea400080010ff */
[----:B--2---:R-:W-:Y:S05]  /*8150*/  @!P0 BRA `(.L_x_153) ;  /* 0xfffffffc00f08947 */ /* 0x004fea000383ffff */
[----:B------:R-:W-:Y:S05]  /*8160*/  BRA `(.L_x_154) ;  /* 0xffffffbc00ac7947 */ /* 0x000fea000383ffff */
.L_x_77:
[----:B--2---:R2:W3:Y:S02]  /*8170*/  SYNCS.PHASECHK.TRANS64.TRYWAIT P0, [R8+URZ+0xa0], R0 ;  /* 0x0000a000080075a7 */ /* 0x0044e400080011ff */
[----:B---3--:R-:W-:Y:S05]  /*8180*/  @!P0 NANOSLEEP.SYNCS 0x989680 ;  /* 0x009896800000895d */ /* 0x008fea0003900000 */
[----:B------:R-:W3:Y:S02]  /*8190*/  @!P0 SYNCS.PHASECHK.TRANS64 P0, [R8+URZ+0xa0], R0 ;  /* 0x0000a000080085a7 */ /* 0x000ee400080010ff */
[----:B---3--:R-:W-:Y:S05]  /*81a0*/  @!P0 BRA `(.L_x_77) ;  /* 0xfffffffc00f08947 */ /* 0x008fea000383ffff */
[----:B------:R-:W-:Y:S05]  /*81b0*/  BRA `(.L_x_155) ;  /* 0xffffffc000d07947 */ /* 0x000fea000383ffff */
.L_x_80:
[----:B--2---:R-:W-:Y:S07]  /*81c0*/  MOV R0, UR24 ;  /* 0x0000001800007c02 */ /* 0x004fee0008000f00 */
.L_x_156:
[----:B--2---:R2:W3:Y:S02]  /*81d0*/  SYNCS.PHASECHK.TRANS64.TRYWAIT P1, [R0+URZ+0x98], R2 ;  /* 0x00009802000075a7 */ /* 0x0044e400080211ff */
[----:B---3--:R-:W-:Y:S05]  /*81e0*/  @!P1 NANOSLEEP.SYNCS 0x989680 ;  /* 0x009896800000995d */ /* 0x008fea0003900000 */
[----:B------:R-:W3:Y:S02]  /*81f0*/  @!P1 SYNCS.PHASECHK.TRANS64 P1, [R0+URZ+0x98], R2 ;  /* 0x00009802000095a7 */ /* 0x000ee400080210ff */
[----:B---3--:R-:W-:Y:S05]  /*8200*/  @!P1 BRA `(.L_x_156) ;  /* 0xfffffffc00f09947 */ /* 0x008fea000383ffff */
[----:B------:R-:W-:Y:S05]  /*8210*/  BRA `(.L_x_79) ;  /* 0xffffffc800487947 */ /* 0x000fea000383ffff */
.L_x_83:
[----:B------:R-:W-:Y:S07]  /*8220*/  MOV R0, UR4 ;  /* 0x0000000400007c02 */ /* 0x000fee0008000f00 */
.L_x_157:
[----:B--2---:R2:W3:Y:S02]  /*8230*/  SYNCS.PHASECHK.TRANS64.TRYWAIT P0, [R0+URZ+0x78], R2 ;  /* 0x00007802000075a7 */ /* 0x0044e400080011ff */
[----:B---3--:R-:W-:Y:S05]  /*8240*/  @!P0 NANOSLEEP.SYNCS 0x989680 ;  /* 0x009896800000895d */ /* 0x008fea0003900000 */
[----:B------:R-:W3:Y:S02]  /*8250*/  @!P0 SYNCS.PHASECHK.TRANS64 P0, [R0+URZ+0x78], R2 ;  /* 0x00007802000085a7 */ /* 0x000ee400080010ff */
[----:B---3--:R-:W-:Y:S05]  /*8260*/  @!P0 BRA `(.L_x_157) ;  /* 0xfffffffc00f08947 */ /* 0x008fea000383ffff */
[----:B------:R-:W-:Y:S05]  /*8270*/  BRA `(.L_x_158) ;  /* 0xffffffc800a47947 */ /* 0x000fea000383ffff */
.L_x_84:
[----:B------:R-:W-:Y:S07]  /*8280*/  MOV R2, UR5 ;  /* 0x0000000500027c02 */ /* 0x000fee0008000f00 */
.L_x_159:
[----:B--2---:R2:W3:Y:S02]  /*8290*/  SYNCS.PHASECHK.TRANS64.TRYWAIT P0, [R2+URZ+0x78], R0 ;  /* 0x00007800020075a7 */ /* 0x0044e400080011ff */
[----:B---3--:R-:W-:Y:S05]  /*82a0*/  @!P0 NANOSLEEP.SYNCS 0x989680 ;  /* 0x009896800000895d */ /* 0x008fea0003900000 */
[----:B------:R-:W3:Y:S02]  /*82b0*/  @!P0 SYNCS.PHASECHK.TRANS64 P0, [R2+URZ+0x78], R0 ;  /* 0x00007800020085a7 */ /* 0x000ee400080010ff */
[----:B---3--:R-:W-:Y:S05]  /*82c0*/  @!P0 BRA `(.L_x_159) ;  /* 0xfffffffc00f08947 */ /* 0x008fea000383ffff */
[----:B------:R-:W-:Y:S05]  /*82d0*/  BRA `(.L_x_160) ;  /* 0xffffffcc000c7947 */ /* 0x000fea000383ffff */
.L_x_86:
[----:B------:R-:W-:-:S07]  /*82e0*/  MOV R0, UR4 ;  /* 0x0000000400007c02 */ /* 0x000fce0008000f00 */
.L_x_161:
[----:B---3--:R3:W4:Y:S02]  /*82f0*/  SYNCS.PHASECHK.TRANS64.TRYWAIT P0, [R0+URZ], R2 ;  /* 0x00000002000075a7 */ /* 0x00872400080011ff */
[----:B----4-:R-:W-:Y:S05]  /*8300*/  @!P0 NANOSLEEP.SYNCS 0x989680 ;  /* 0x009896800000895d */ /* 0x010fea0003900000 */
[----:B------:R-:W4:Y:S02]  /*8310*/  @!P0 SYNCS.PHASECHK.TRANS64 P0, [R0+URZ], R2 ;  /* 0x00000002000085a7 */ /* 0x000f2400080010ff */
[----:B----4-:R-:W-:Y:S05]  /*8320*/  @!P0 BRA `(.L_x_161) ;  /* 0xfffffffc00f08947 */ /* 0x010fea000383ffff */
[----:B------:R-:W-:Y:S05]  /*8330*/  BRA `(.L_x_162) ;  /* 0xffffffcc00a07947 */ /* 0x000fea000383ffff */
.L_x_87:
[----:B------:R-:W-:-:S07]  /*8340*/  MOV R0, UR5 ;  /* 0x0000000500007c02 */ /* 0x000fce0008000f00 */
.L_x_163:
[----:B--2---:R2:W3:Y:S02]  /*8350*/  SYNCS.PHASECHK.TRANS64.TRYWAIT P0, [R0+URZ], R2 ;  /* 0x00000002000075a7 */ /* 0x0044e400080011ff */
[----:B---3--:R-:W-:Y:S05]  /*8360*/  @!P0 NANOSLEEP.SYNCS 0x989680 ;  /* 0x009896800000895d */ /* 0x008fea0003900000 */
[----:B------:R-:W3:Y:S02]  /*8370*/  @!P0 SYNCS.PHASECHK.TRANS64 P0, [R0+URZ], R2 ;  /* 0x00000002000085a7 */ /* 0x000ee400080010ff */
[----:B---3--:R-:W-:Y:S05]  /*8380*/  @!P0 BRA `(.L_x_163) ;  /* 0xfffffffc00f08947 */ /* 0x008fea000383ffff */
[----:B------:R-:W-:Y:S05]  /*8390*/  BRA `(.L_x_164) ;  /* 0xffffffcc00ac7947 */ /* 0x000fea000383ffff */
.L_x_89:
[----:B-1----:R1:W2:Y:S02]  /*83a0*/  SYNCS.PHASECHK.TRANS64.TRYWAIT P0, [R0+URZ+0xa0], R2 ;  /* 0x0000a002000075a7 */ /* 0x0022a400080011ff */
[----:B--2---:R-:W-:Y:S05]  /*83b0*/  @!P0 NANOSLEEP.SYNCS 0x989680 ;  /* 0x009896800000895d */ /* 0x004fea0003900000 */
[----:B------:R-:W2:Y:S02]  /*83c0*/  @!P0 SYNCS.PHASECHK.TRANS64 P0, [R0+URZ+0xa0], R2 ;  /* 0x0000a002000085a7 */ /* 0x000ea400080010ff */
[----:B--2---:R-:W-:Y:S05]  /*83d0*/  @!P0 BRA `(.L_x_89) ;  /* 0xfffffffc00f08947 */ /* 0x004fea000383ffff */
[----:B------:R-:W-:Y:S05]  /*83e0*/  BRA `(.L_x_165) ;  /* 0xffffffd000987947 */ /* 0x000fea000383ffff */
.L_x_99:
[----:B-1----:R1:W3:Y:S02]  /*83f0*/  SYNCS.PHASECHK.TRANS64.TRYWAIT P1, [R2+URZ+0x60], R4 ;  /* 0x00006004020075a7 */ /* 0x0022e400080211ff */
[----:B---3--:R-:W-:Y:S05]  /*8400*/  @!P1 NANOSLEEP.SYNCS 0x989680 ;  /* 0x009896800000995d */ /* 0x008fea0003900000 */
[----:B------:R-:W3:Y:S02]  /*8410*/  @!P1 SYNCS.PHASECHK.TRANS64 P1, [R2+URZ+0x60], R4 ;  /* 0x00006004020095a7 */ /* 0x000ee400080210ff */
[----:B---3--:R-:W-:Y:S05]  /*8420*/  @!P1 BRA `(.L_x_99) ;  /* 0xfffffffc00f09947 */ /* 0x008fea000383ffff */
[----:B------:R-:W-:Y:S05]  /*8430*/  BRA `(.L_x_98) ;  /* 0xffffffe000087947 */ /* 0x000fea000383ffff */
.L_x_101:
[----:B-1----:R1:W2:Y:S02]  /*8440*/  SYNCS.PHASECHK.TRANS64.TRYWAIT P0, [R27+URZ+0xc0], R3 ;  /* 0x0000c0031b0075a7 */ /* 0x0022a400080011ff */
[----:B--2---:R-:W-:Y:S05]  /*8450*/  @!P0 NANOSLEEP.SYNCS 0x989680 ;  /* 0x009896800000895d */ /* 0x004fea0003900000 */
[----:B------:R-:W2:Y:S02]  /*8460*/  @!P0 SYNCS.PHASECHK.TRANS64 P0, [R27+URZ+0xc0], R3 ;  /* 0x0000c0031b0085a7 */ /* 0x000ea400080010ff */
[----:B--2---:R-:W-:Y:S05]  /*8470*/  @!P0 BRA `(.L_x_101) ;  /* 0xfffffffc00f08947 */ /* 0x004fea000383ffff */
[----:B------:R-:W-:Y:S05]  /*8480*/  BRA `(.L_x_100) ;  /* 0xffffffe000587947 */ /* 0x000fea000383ffff */
.L_x_112:
[----:B-1----:R1:W2:Y:S02]  /*8490*/  SYNCS.PHASECHK.TRANS64.TRYWAIT P0, [R2+URZ+0x60], R63 ;  /* 0x0000603f020075a7 */ /* 0x0022a400080011ff */
[----:B--2---:R-:W-:Y:S05]  /*84a0*/  @!P0 NANOSLEEP.SYNCS 0x989680 ;  /* 0x009896800000895d */ /* 0x004fea0003900000 */
[----:B------:R-:W2:Y:S02]  /*84b0*/  @!P0 SYNCS.PHASECHK.TRANS64 P0, [R2+URZ+0x60], R63 ;  /* 0x0000603f020085a7 */ /* 0x000ea400080010ff */
[----:B--2---:R-:W-:Y:S05]  /*84c0*/  @!P0 BRA `(.L_x_112) ;  /* 0xfffffffc00f08947 */ /* 0x004fea000383ffff */
[----:B------:R-:W-:Y:S05]  /*84d0*/  BRA `(.L_x_111) ;  /* 0xffffffe8006c7947 */ /* 0x000fea000383ffff */
        .weak           $__internal_0_$__cuda_sm10x_tcgen05_guardrail_trap_col_being_dealloced_not_returned_by_alloc
        .type           $__internal_0_$__cuda_sm10x_tcgen05_guardrail_trap_col_being_dealloced_not_returned_by_alloc,@function
        .size           $__internal_0_$__cuda_sm10x_tcgen05_guardrail_trap_col_being_dealloced_not_returned_by_alloc,($__internal_1_$__cuda_sm10x_tcgen05_guardrail_trap_phase_invalid_during_alloc - $__internal_0_$__cuda_sm10x_tcgen05_guardrail_trap_col_being_dealloced_not_returned_by_alloc)
$__internal_0_$__cuda_sm10x_tcgen05_guardrail_trap_col_being_dealloced_not_returned_by_alloc:
[----:B------:R-:W-:Y:S05]  /*84e0*/  BPT.TRAP 0x1 ;  /* 0x000000040000795c */ /* 0x000fea0000300000 */
[----:B------:R-:W-:-:S04]  /*84f0*/  HFMA2 R3, -RZ, RZ, 0, 0 ;  /* 0x00000000ff037431 */ /* 0x000fc800000001ff */
[----:B------:R-:W-:Y:S05]  /*8500*/  RET.REL.NODEC R2 `(_ZN7cutlass13device_kernelINS_4gemm6kernel13GemmUniversalIN4cute5tupleIJiiiiEEENS1_10collective13CollectiveMmaINS1_35MainloopSm100TmaUmmaWarpSpecializedILi6ELi2ELi4ENS5_IJNS4_1CILi2EEENSA_ILi1EEESC_EEEEENS5_IJNSA_ILi64EEESF_NSA_ILi128EEEEEENS_6half_tENS5_IJlSC_lEEESI_SJ_NS4_8TiledMMAINS4_8MMA_AtomIJNS4_20SM100_MMA_F16BF16_SSISI_SI_fLi64ELi64ELNS4_4UMMA5MajorE0ELSO_0ELNSN_7ScaleInE0ELSP_0EEEEEENS4_6LayoutINS5_IJSC_SC_SC_EEENS5_IJNSA_ILi0EEESU_SU_EEEEENS5_IJNS4_10UnderscoreESX_SX_EEEEENS4_13SM90_TMA_LOADENS4_14ComposedLayoutINS4_7SwizzleILi3ELi4ELi3EEENS4_18smem_ptr_flag_bitsILi16EEENSS_INS5_IJNSA_ILi8EEESF_EEENS5_IJSF_SC_EEEEEEEvNS4_8identityENS4_23SM90_TMA_LOAD_MULTICASTES1A_vS1B_EENS_8epilogue10collective18CollectiveEpilogueINS1E_23Sm100TmaWarpSpecializedILi3ELi2ELi16ELb1ELb0EEEJSH_NS5_IJNSS_ISF_SC_EENSS_INSA_ILi32EEESC_EEEEESI_SJ_SI_SJ_NS1E_6fusion15FusionCallbacksIS1I_NS1N_17LinearCombinationISI_fSI_fLNS_15FloatRoundStyleE2EEESH_S1M_JEEENS4_5SM1004TMEM4LOAD26SM100_TMEM_LOAD_16dp256b4xES10_NS11_INS12_ILi2ELi4ELi3EEES15_NSS_INS5_IJS16_S1K_EEENS5_IJS1K_SC_EEEEEEENS4_17SM75_U32x4_LDSM_NENS4_14SM90_TMA_STOREES21_NS4_17SM90_U32x4_STSM_NENS4_39AutoVectorizingCopyWithAssumedAlignmentILi128EEEEEEvvEEEEvNT_6ParamsE) ;  /* 0xffffff7802bc7950 */ /* 0x000fea0003c3ffff */
        .weak           $__internal_1_$__cuda_sm10x_tcgen05_guardrail_trap_phase_invalid_during_alloc
        .type           $__internal_1_$__cuda_sm10x_tcgen05_guardrail_trap_phase_invalid_during_alloc,@function
        .size           $__internal_1_$__cuda_sm10x_tcgen05_guardrail_trap_phase_invalid_during_alloc,($__internal_2_$__cuda_sm10x_tcgen05_guardrail_trap_unallocated_columns_being_dealloced - $__internal_1_$__cuda_sm10x_tcgen05_guardrail_trap_phase_invalid_during_alloc)
$__internal_1_$__cuda_sm10x_tcgen05_guardrail_trap_phase_invalid_during_alloc:
[----:B------:R-:W-:Y:S05]  /*8510*/  BPT.TRAP 0x1 ;  /* 0x000000040000795c */ /* 0x000fea0000300000 */
[----:B------:R-:W-:-:S04]  /*8520*/  MOV R5, 0x0 ;  /* 0x0000000000057802 */ /* 0x000fc80000000f00 */
[----:B------:R-:W-:Y:S05]  /*8530*/  RET.REL.NODEC R4 `(_ZN7cutlass13device_kernelINS_4gemm6kernel13GemmUniversalIN4cute5tupleIJiiiiEEENS1_10collective13CollectiveMmaINS1_35MainloopSm100TmaUmmaWarpSpecializedILi6ELi2ELi4ENS5_IJNS4_1CILi2EEENSA_ILi1EEESC_EEEEENS5_IJNSA_ILi64EEESF_NSA_ILi128EEEEEENS_6half_tENS5_IJlSC_lEEESI_SJ_NS4_8TiledMMAINS4_8MMA_AtomIJNS4_20SM100_MMA_F16BF16_SSISI_SI_fLi64ELi64ELNS4_4UMMA5MajorE0ELSO_0ELNSN_7ScaleInE0ELSP_0EEEEEENS4_6LayoutINS5_IJSC_SC_SC_EEENS5_IJNSA_ILi0EEESU_SU_EEEEENS5_IJNS4_10UnderscoreESX_SX_EEEEENS4_13SM90_TMA_LOADENS4_14ComposedLayoutINS4_7SwizzleILi3ELi4ELi3EEENS4_18smem_ptr_flag_bitsILi16EEENSS_INS5_IJNSA_ILi8EEESF_EEENS5_IJSF_SC_EEEEEEEvNS4_8identityENS4_23SM90_TMA_LOAD_MULTICASTES1A_vS1B_EENS_8epilogue10collective18CollectiveEpilogueINS1E_23Sm100TmaWarpSpecializedILi3ELi2ELi16ELb1ELb0EEEJSH_NS5_IJNSS_ISF_SC_EENSS_INSA_ILi32EEESC_EEEEESI_SJ_SI_SJ_NS1E_6fusion15FusionCallbacksIS1I_NS1N_17LinearCombinationISI_fSI_fLNS_15FloatRoundStyleE2EEESH_S1M_JEEENS4_5SM1004TMEM4LOAD26SM100_TMEM_LOAD_16dp256b4xES10_NS11_INS12_ILi2ELi4ELi3EEES15_NSS_INS5_IJS16_S1K_EEENS5_IJS1K_SC_EEEEEEENS4_17SM75_U32x4_LDSM_NENS4_14SM90_TMA_STOREES21_NS4_17SM90_U32x4_STSM_NENS4_39AutoVectorizingCopyWithAssumedAlignmentILi128EEEEEEvvEEEEvNT_6ParamsE) ;  /* 0xffffff7804b07950 */ /* 0x000fea0003c3ffff */
        .weak           $__internal_2_$__cuda_sm10x_tcgen05_guardrail_trap_unallocated_columns_being_dealloced
        .type           $__internal_2_$__cuda_sm10x_tcgen05_guardrail_trap_unallocated_columns_being_dealloced,@function
        .size           $__internal_2_$__cuda_sm10x_tcgen05_guardrail_trap_unallocated_columns_being_dealloced,(.L_x_167 - $__internal_2_$__cuda_sm10x_tcgen05_guardrail_trap_unallocated_columns_being_dealloced)
$__internal_2_$__cuda_sm10x_tcgen05_guardrail_trap_unallocated_columns_being_dealloced:
[----:B------:R-:W-:Y:S05]  /*8540*/  BPT.TRAP 0x1 ;  /* 0x000000040000795c */ /* 0x000fea0000300000 */
[----:B------:R-:W-:-:S04]  /*8550*/  HFMA2 R3, -RZ, RZ, 0, 0 ;  /* 0x00000000ff037431 */ /* 0x000fc800000001ff */
[----:B------:R-:W-:Y:S05]  /*8560*/  RET.REL.NODEC R2 `(_ZN7cutlass13device_kernelINS_4gemm6kernel13GemmUniversalIN4cute5tupleIJiiiiEEENS1_10collective13CollectiveMmaINS1_35MainloopSm100TmaUmmaWarpSpecializedILi6ELi2ELi4ENS5_IJNS4_1CILi2EEENSA_ILi1EEESC_EEEEENS5_IJNSA_ILi64EEESF_NSA_ILi128EEEEEENS_6half_tENS5_IJlSC_lEEESI_SJ_NS4_8TiledMMAINS4_8MMA_AtomIJNS4_20SM100_MMA_F16BF16_SSISI_SI_fLi64ELi64ELNS4_4UMMA5MajorE0ELSO_0ELNSN_7ScaleInE0ELSP_0EEEEEENS4_6LayoutINS5_IJSC_SC_SC_EEENS5_IJNSA_ILi0EEESU_SU_EEEEENS5_IJNS4_10UnderscoreESX_SX_EEEEENS4_13SM90_TMA_LOADENS4_14ComposedLayoutINS4_7SwizzleILi3ELi4ELi3EEENS4_18smem_ptr_flag_bitsILi16EEENSS_INS5_IJNSA_ILi8EEESF_EEENS5_IJSF_SC_EEEEEEEvNS4_8identityENS4_23SM90_TMA_LOAD_MULTICASTES1A_vS1B_EENS_8epilogue10collective18CollectiveEpilogueINS1E_23Sm100TmaWarpSpecializedILi3ELi2ELi16ELb1ELb0EEEJSH_NS5_IJNSS_ISF_SC_EENSS_INSA_ILi32EEESC_EEEEESI_SJ_SI_SJ_NS1E_6fusion15FusionCallbacksIS1I_NS1N_17LinearCombinationISI_fSI_fLNS_15FloatRoundStyleE2EEESH_S1M_JEEENS4_5SM1004TMEM4LOAD26SM100_TMEM_LOAD_16dp256b4xES10_NS11_INS12_ILi2ELi4ELi3EEES15_NSS_INS5_IJS16_S1K_EEENS5_IJS1K_SC_EEEEEEENS4_17SM75_U32x4_LDSM_NENS4_14SM90_TMA_STOREES21_NS4_17SM90_U32x4_STSM_NENS4_39AutoVectorizingCopyWithAssumedAlignmentILi128EEEEEEvvEEEEvNT_6ParamsE) ;  /* 0xffffff7802a47950 */ /* 0x000fea0003c3ffff */
.L_x_166:
[----:B------:R-:W-:-:S00]  /*8570*/  BRA `(.L_x_166) ;  /* 0xfffffffc00fc7947 */ /* 0x000fc0000383ffff */
[----:B------:R-:W-:-:S00]  /*8580*/  NOP ;  /* 0x0000000000007918 */ /* 0x000fc00000000000 */
[----:B------:R-:W-:-:S00]  /*8590*/  NOP ;  /* 0x0000000000007918 */ /* 0x000fc00000000000 */
[----:B------:R-:W-:-:S00]  /*85a0*/  NOP ;  /* 0x0000000000007918 */ /* 0x000fc00000000000 */
[----:B------:R-:W-:-:S00]  /*85b0*/  NOP ;  /* 0x0000000000007918 */ /* 0x000fc00000000000 */
[----:B------:R-:W-:-:S00]  /*85c0*/  NOP ;  /* 0x0000000000007918 */ /* 0x000fc00000000000 */
[----:B------:R-:W-:-:S00]  /*85d0*/  NOP ;  /* 0x0000000000007918 */ /* 0x000fc00000000000 */
[----:B------:R-:W-:-:S00]  /*85e0*/  NOP ;  /* 0x0000000000007918 */ /* 0x000fc00000000000 */
[----:B------:R-:W-:-:S00]  /*85f0*/  NOP ;  /* 0x0000000000007918 */ /* 0x000fc00000000000 */
.L_x_167:


//--------------------- .nv.global.init           --------------------------
	.section	.nv.global.init,"aw",@progbits
.nv.global.init:
	.type		$str$27,@object
	.size		$str$27,($str$28 - $str$27)
$str$27:
        /*0000*/ 	.byte	0x28, 0x61, 0x64, 0x64, 0x72, 0x65, 0x73, 0x73, 0x20, 0x26, 0x20, 0x6d, 0x61, 0x73, 0x6b, 0x29
        /*0010*/ 	.byte	0x20, 0x3d, 0x3d, 0x20, 0x30, 0x00
	.type		$str$28,@object
	.size		$str$28,($str$26 - $str$28)
$str$28:
        /*0016*/ 	.byte	0x2f, 0x74, 0x6d, 0x70, 0x2f, 0x63, 0x75, 0x74, 0x6c, 0x61, 0x73, 0x73, 0x5f, 0x73, 0x77, 0x65
        /*0026*/ 	.byte	0x65, 0x70, 0x5f, 0x73, 0x72, 0x63, 0x2f, 0x69, 0x6e, 0x63, 0x6c, 0x75, 0x64, 0x65, 0x2f, 0x63
        /*0036*/ 	.byte	0x75, 0x74, 0x65, 0x2f, 0x70, 0x6f, 0x69, 0x6e, 0x74, 0x65, 0x72, 0x5f, 0x66, 0x6c, 0x61, 0x67
        /*0046*/ 	.byte	0x67, 0x65, 0x64, 0x2e, 0x68, 0x70, 0x70, 0x00
	.type		$str$26,@object
	.size		$str$26,($str$25 - $str$26)
$str$26:
        /*004e*/ 	.byte	0x2f, 0x74, 0x6d, 0x70, 0x2f, 0x63, 0x75, 0x74, 0x6c, 0x61, 0x73, 0x73, 0x5f, 0x73, 0x77, 0x65
        /*005e*/ 	.byte	0x65, 0x70, 0x5f, 0x73, 0x72, 0x63, 0x2f, 0x69, 0x6e, 0x63, 0x6c, 0x75, 0x64, 0x65, 0x2f, 0x63
        /*006e*/ 	.byte	0x75, 0x74, 0x65, 0x2f, 0x61, 0x74, 0x6f, 0x6d, 0x2f, 0x63, 0x6f, 0x70, 0x79, 0x5f, 0x74, 0x72
        /*007e*/ 	.byte	0x61, 0x69, 0x74, 0x73, 0x5f, 0x73, 0x6d, 0x31, 0x30, 0x30, 0x2e, 0x68, 0x70, 0x70, 0x00
	.type		$str$25,@object
	.size		$str$25,(__unnamed_1 - $str$25)
$str$25:
        /*008d*/ 	.byte	0x28, 0x28, 0x75, 0x69, 0x6e, 0x74, 0x33, 0x32, 0x5f, 0x74, 0x28, 0x74, 0x68, 0x72, 0x65, 0x61
        /*009d*/ 	.byte	0x64, 0x49, 0x64, 0x78, 0x2e, 0x78, 0x29, 0x20, 0x2f, 0x20, 0x33, 0x32, 0x29, 0x20, 0x25, 0x20
        /*00ad*/ 	.byte	0x34, 0x29, 0x20, 0x3d, 0x3d, 0x20, 0x28, 0x28, 0x28, 0x74, 0x6d, 0x65, 0x6d, 0x5f, 0x61, 0x64
        /*00bd*/ 	.byte	0x64, 0x72, 0x20, 0x3e, 0x3e, 0x20, 0x31, 0x36, 0x29, 0x20, 0x2f, 0x20, 0x33, 0x32, 0x29, 0x20
        /*00cd*/ 	.byte	0x25, 0x20, 0x34, 0x29, 0x00
	.type		__unnamed_1,@object
	.size		__unnamed_1,(__unnamed_2 - __unnamed_1)
__unnamed_1:
        /*00d2*/ 	.byte	0x61, 0x75, 0x74, 0x6f, 0x20, 0x63, 0x75, 0x74, 0x65, 0x3a, 0x3a, 0x61, 0x73, 0x5f, 0x70, 0x6f
        /* <DEDUP_REMOVED lines=24> */
        /*0262*/ 	.byte	0x3e, 0x3e, 0x3e, 0x5d, 0x00
	.type		__unnamed_2,@object
	.size		__unnamed_2,(.L_2 - __unnamed_2)
__unnamed_2:
        /* <DEDUP_REMOVED lines=46> */
.L_2:


//--------------------- .nv.shared._ZN7cutlass13device_kernelINS_4gemm6kernel13GemmUniversalIN4cute5tupleIJiiiiEEENS1_10collective13CollectiveMmaINS1_35MainloopSm100TmaUmmaWarpSpecializedILi6ELi2ELi4ENS5_IJNS4_1CILi2EEENSA_ILi1EEESC_EEEEENS5_IJNSA_ILi64EEESF_NSA_ILi128EEEEEENS_6half_tENS5_IJlSC_lEEESI_SJ_NS4_8TiledMMAINS4_8MMA_AtomIJNS4_20SM100_MMA_F16BF16_SSISI_SI_fLi64ELi64ELNS4_4UMMA5MajorE0ELSO_0ELNSN_7ScaleInE0ELSP_0EEEEEENS4_6LayoutINS5_IJSC_SC_SC_EEENS5_IJNSA_ILi0EEESU_SU_EEEEENS5_IJNS4_10UnderscoreESX_SX_EEEEENS4_13SM90_TMA_LOADENS4_14ComposedLayoutINS4_7SwizzleILi3ELi4ELi3EEENS4_18smem_ptr_flag_bitsILi16EEENSS_INS5_IJNSA_ILi8EEESF_EEENS5_IJSF_SC_EEEEEEEvNS4_8identityENS4_23SM90_TMA_LOAD_MULTICASTES1A_vS1B_EENS_8epilogue10collective18CollectiveEpilogueINS1E_23Sm100TmaWarpSpecializedILi3ELi2ELi16ELb1ELb0EEEJSH_NS5_IJNSS_ISF_SC_EENSS_INSA_ILi32EEESC_EEEEESI_SJ_SI_SJ_NS1E_6fusion15FusionCallbacksIS1I_NS1N_17LinearCombinationISI_fSI_fLNS_15FloatRoundStyleE2EEESH_S1M_JEEENS4_5SM1004TMEM4LOAD26SM100_TMEM_LOAD_16dp256b4xES10_NS11_INS12_ILi2ELi4ELi3EEES15_NSS_INS5_IJS16_S1K_EEENS5_IJS1K_SC_EEEEEEENS4_17SM75_U32x4_LDSM_NENS4_14SM90_TMA_STOREES21_NS4_17SM90_U32x4_STSM_NENS4_39AutoVectorizingCopyWithAssumedAlignmentILi128EEEEEEvvEEEEvNT_6ParamsE --------------------------
	.section	.nv.shared._ZN7cutlass13device_kernelINS_4gemm6kernel13GemmUniversalIN4cute5tupleIJiiiiEEENS1_10collective13CollectiveMmaINS1_35MainloopSm100TmaUmmaWarpSpecializedILi6ELi2ELi4ENS5_IJNS4_1CILi2EEENSA_ILi1EEESC_EEEEENS5_IJNSA_ILi64EEESF_NSA_ILi128EEEEEENS_6half_tENS5_IJlSC_lEEESI_SJ_NS4_8TiledMMAINS4_8MMA_AtomIJNS4_20SM100_MMA_F16BF16_SSISI_SI_fLi64ELi64ELNS4_4UMMA5MajorE0ELSO_0ELNSN_7ScaleInE0ELSP_0EEEEEENS4_6LayoutINS5_IJSC_SC_SC_EEENS5_IJNSA_ILi0EEESU_SU_EEEEENS5_IJNS4_10UnderscoreESX_SX_EEEEENS4_13SM90_TMA_LOADENS4_14ComposedLayoutINS4_7SwizzleILi3ELi4ELi3EEENS4_18smem_ptr_flag_bitsILi16EEENSS_INS5_IJNSA_ILi8EEESF_EEENS5_IJSF_SC_EEEEEEEvNS4_8identityENS4_23SM90_TMA_LOAD_MULTICASTES1A_vS1B_EENS_8epilogue10collective18CollectiveEpilogueINS1E_23Sm100TmaWarpSpecializedILi3ELi2ELi16ELb1ELb0EEEJSH_NS5_IJNSS_ISF_SC_EENSS_INSA_ILi32EEESC_EEEEESI_SJ_SI_SJ_NS1E_6fusion15FusionCallbacksIS1I_NS1N_17LinearCombinationISI_fSI_fLNS_15FloatRoundStyleE2EEESH_S1M_JEEENS4_5SM1004TMEM4LOAD26SM100_TMEM_LOAD_16dp256b4xES10_NS11_INS12_ILi2ELi4ELi3EEES15_NSS_INS5_IJS16_S1K_EEENS5_IJS1K_SC_EEEEEEENS4_17SM75_U32x4_LDSM_NENS4_14SM90_TMA_STOREES21_NS4_17SM90_U32x4_STSM_NENS4_39AutoVectorizingCopyWithAssumedAlignmentILi128EEEEEEvvEEEEvNT_6ParamsE,"aw",@nobits
	.sectionflags	@""
	.align	16
	.zero		1024


//--------------------- .nv.shared.reserved.0     --------------------------
	.section	.nv.shared.reserved.0,"aw",@nobits
	.weak		__nv_reservedSMEM_offset_0_alias
	.size		__nv_reservedSMEM_offset_0_alias, 0, 64
	.other		__nv_reservedSMEM_offset_0_alias,@"STO_CUDA_RESERVED_SHARED STV_DEFAULT"
__nv_reservedSMEM_offset_0_alias:
	.zero		0
.nv.shared.reserved.0:
	.zero		64
	.weak		__nv_reservedSMEM_tcgen05_partition
	.type		__nv_reservedSMEM_tcgen05_partition,@object
	.size		__nv_reservedSMEM_tcgen05_partition,(.L_0 - __nv_reservedSMEM_tcgen05_partition)
__nv_reservedSMEM_tcgen05_partition:
	.zero		32
.L_0:


//--------------------- .nv.global                --------------------------
	.section	.nv.global,"aw",@nobits
.nv.global:
	.type		_ZN40_INTERNAL_f8a619d0_4_k_cu_38310c10_182024cute1_E,@object
	.size		_ZN40_INTERNAL_f8a619d0_4_k_cu_38310c10_182024cute1_E,(_ZN40_INTERNAL_f8a619d0_4_k_cu_38310c10_182024cuda3std3__45__cpo6cbeginE - _ZN40_INTERNAL_f8a619d0_4_k_cu_38310c10_182024cute1_E)
_ZN40_INTERNAL_f8a619d0_4_k_cu_38310c10_182024cute1_E:
	.zero		1
	.type		_ZN40_INTERNAL_f8a619d0_4_k_cu_38310c10_182024cuda3std3__45__cpo6cbeginE,@object
	.size		_ZN40_INTERNAL_f8a619d0_4_k_cu_38310c10_182024cuda3std3__45__cpo6cbeginE,(_ZN40_INTERNAL_f8a619d0_4_k_cu_38310c10_182024cuda3std3__48in_placeE - _ZN40_INTERNAL_f8a619d0_4_k_cu_38310c10_182024cuda3std3__45__cpo6cbeginE)
_ZN40_INTERNAL_f8a619d0_4_k_cu_38310c10_182024cuda3std3__45__cpo6cbeginE:
	.zero		1
	.type		_ZN40_INTERNAL_f8a619d0_4_k_cu_38310c10_182024cuda3std3__48in_placeE,@object
	.size		_ZN40_INTERNAL_f8a619d0_4_k_cu_38310c10_182024cuda3std3__48in_placeE,(_ZN40_INTERNAL_f8a619d0_4_k_cu_38310c10_182024cuda3std6ranges3__45__cpo9iter_moveE - _ZN40_INTERNAL_f8a619d0_4_k_cu_38310c10_182024cuda3std3__48in_placeE)
_ZN40_INTERNAL_f8a619d0_4_k_cu_38310c10_182024cuda3std3__48in_placeE:
	.zero		1
	.type		_ZN40_INTERNAL_f8a619d0_4_k_cu_38310c10_182024cuda3std6ranges3__45__cpo9iter_moveE,@object
	.size		_ZN40_INTERNAL_f8a619d0_4_k_cu_38310c10_182024cuda3std6ranges3__45__cpo9iter_moveE,(_ZN40_INTERNAL_f8a619d0_4_k_cu_38310c10_182024cuda3std3__45__cpo5beginE - _ZN40_INTERNAL_f8a619d0_4_k_cu_38310c10_182024cuda3std6ranges3__45__cpo9iter_moveE)
_ZN40_INTERNAL_f8a619d0_4_k_cu_38310c10_182024cuda3std6ranges3__45__cpo9iter_moveE:
	.zero		1
	.type		_ZN40_INTERNAL_f8a619d0_4_k_cu_38310c10_182024cuda3std3__45__cpo5beginE,@object
	.size		_ZN40_INTERNAL_f8a619d0_4_k_cu_38310c10_182024cuda3std3__45__cpo5beginE,(_ZN40_INTERNAL_f8a619d0_4_k_cu_38310c10_182024cuda3std3__442_GLOBAL__N__f8a619d0_4_k_cu_38310c10_182026ignoreE - _ZN40_INTERNAL_f8a619d0_4_k_cu_38310c10_182024cuda3std3__45__cpo5beginE)
_ZN40_INTERNAL_f8a619d0_4_k_cu_38310c10_182024cuda3std3__45__cpo5beginE:
	.zero		1
	.type		_ZN40_INTERNAL_f8a619d0_4_k_cu_38310c10_182024cuda3std3__442_GLOBAL__N__f8a619d0_4_k_cu_38310c10_182026ignoreE,@object
	.size		_ZN40_INTERNAL_f8a619d0_4_k_cu_38310c10_182024cuda3std3__442_GLOBAL__N__f8a619d0_4_k_cu_38310c10_182026ignoreE,(_ZN40_INTERNAL_f8a619d0_4_k_cu_38310c10_182024cute7productE - _ZN40_INTERNAL_f8a619d0_4_k_cu_38310c10_182024cuda3std3__442_GLOBAL__N__f8a619d0_4_k_cu_38310c10_182026ignoreE)
_ZN40_INTERNAL_f8a619d0_4_k_cu_38310c10_182024cuda3std3__442_GLOBAL__N__f8a619d0_4_k_cu_38310c10_182026ignoreE:
	.zero		1
	.type		_ZN40_INTERNAL_f8a619d0_4_k_cu_38310c10_182024cute7productE,@object
	.size		_ZN40_INTERNAL_f8a619d0_4_k_cu_38310c10_182024cute7productE,(_ZN40_INTERNAL_f8a619d0_4_k_cu_38310c10_182024cuda3std3__45__cpo3endE - _ZN40_INTERNAL_f8a619d0_4_k_cu_38310c10_182024cute7productE)
_ZN40_INTERNAL_f8a619d0_4_k_cu_38310c10_182024cute7productE:
	.zero		1
	.type		_ZN40_INTERNAL_f8a619d0_4_k_cu_38310c10_182024cuda3std3__45__cpo3endE,@object
	.size		_ZN40_INTERNAL_f8a619d0_4_k_cu_38310c10_182024cuda3std3__45__cpo3endE,(_ZN40_INTERNAL_f8a619d0_4_k_cu_38310c10_182024cuda3std3__419piecewise_constructE - _ZN40_INTERNAL_f8a619d0_4_k_cu_38310c10_182024cuda3std3__45__cpo3endE)
_ZN40_INTERNAL_f8a619d0_4_k_cu_38310c10_182024cuda3std3__45__cpo3endE:
	.zero		1
	.type		_ZN40_INTERNAL_f8a619d0_4_k_cu_38310c10_182024cuda3std3__419piecewise_constructE,@object
	.size		_ZN40_INTERNAL_f8a619d0_4_k_cu_38310c10_182024cuda3std3__419piecewise_constructE,(_ZN40_INTERNAL_f8a619d0_4_k_cu_38310c10_182024cuda3std3__45__cpo4cendE - _ZN40_INTERNAL_f8a619d0_4_k_cu_38310c10_182024cuda3std3__419piecewise_constructE)
_ZN40_INTERNAL_f8a619d0_4_k_cu_38310c10_182024cuda3std3__419piecewise_constructE:
	.zero		1
	.type		_ZN40_INTERNAL_f8a619d0_4_k_cu_38310c10_182024cuda3std3__45__cpo4cendE,@object
	.size		_ZN40_INTERNAL_f8a619d0_4_k_cu_38310c10_182024cuda3std3__45__cpo4cendE,(_ZN40_INTERNAL_f8a619d0_4_k_cu_38310c10_182024cuda3std6ranges3__45__cpo4swapE - _ZN40_INTERNAL_f8a619d0_4_k_cu_38310c10_182024cuda3std3__45__cpo4cendE)
_ZN40_INTERNAL_f8a619d0_4_k_cu_38310c10_182024cuda3std3__45__cpo4cendE:
	.zero		1
	.type		_ZN40_INTERNAL_f8a619d0_4_k_cu_38310c10_182024cuda3std6ranges3__45__cpo4swapE,@object
	.size		_ZN40_INTERNAL_f8a619d0_4_k_cu_38310c10_182024cuda3std6ranges3__45__cpo4swapE,(.L_10 - _ZN40_INTERNAL_f8a619d0_4_k_cu_38310c10_182024cuda3std6ranges3__45__cpo4swapE)
_ZN40_INTERNAL_f8a619d0_4_k_cu_38310c10_182024cuda3std6ranges3__45__cpo4swapE:
	.zero		1
.L_10:


//--------------------- .nv.constant0._ZN7cutlass13device_kernelINS_4gemm6kernel13GemmUniversalIN4cute5tupleIJiiiiEEENS1_10collective13CollectiveMmaINS1_35MainloopSm100TmaUmmaWarpSpecializedILi6ELi2ELi4ENS5_IJNS4_1CILi2EEENSA_ILi1EEESC_EEEEENS5_IJNSA_ILi64EEESF_NSA_ILi128EEEEEENS_6half_tENS5_IJlSC_lEEESI_SJ_NS4_8TiledMMAINS4_8MMA_AtomIJNS4_20SM100_MMA_F16BF16_SSISI_SI_fLi64ELi64ELNS4_4UMMA5MajorE0ELSO_0ELNSN_7ScaleInE0ELSP_0EEEEEENS4_6LayoutINS5_IJSC_SC_SC_EEENS5_IJNSA_ILi0EEESU_SU_EEEEENS5_IJNS4_10UnderscoreESX_SX_EEEEENS4_13SM90_TMA_LOADENS4_14ComposedLayoutINS4_7SwizzleILi3ELi4ELi3EEENS4_18smem_ptr_flag_bitsILi16EEENSS_INS5_IJNSA_ILi8EEESF_EEENS5_IJSF_SC_EEEEEEEvNS4_8identityENS4_23SM90_TMA_LOAD_MULTICASTES1A_vS1B_EENS_8epilogue10collective18CollectiveEpilogueINS1E_23Sm100TmaWarpSpecializedILi3ELi2ELi16ELb1ELb0EEEJSH_NS5_IJNSS_ISF_SC_EENSS_INSA_ILi32EEESC_EEEEESI_SJ_SI_SJ_NS1E_6fusion15FusionCallbacksIS1I_NS1N_17LinearCombinationISI_fSI_fLNS_15FloatRoundStyleE2EEESH_S1M_JEEENS4_5SM1004TMEM4LOAD26SM100_TMEM_LOAD_16dp256b4xES10_NS11_INS12_ILi2ELi4ELi3EEES15_NSS_INS5_IJS16_S1K_EEENS5_IJS1K_SC_EEEEEEENS4_17SM75_U32x4_LDSM_NENS4_14SM90_TMA_STOREES21_NS4_17SM90_U32x4_STSM_NENS4_39AutoVectorizingCopyWithAssumedAlignmentILi128EEEEEEvvEEEEvNT_6ParamsE --------------------------
	.section	.nv.constant0._ZN7cutlass13device_kernelINS_4gemm6kernel13GemmUniversalIN4cute5tupleIJiiiiEEENS1_10collective13CollectiveMmaINS1_35MainloopSm100TmaUmmaWarpSpecializedILi6ELi2ELi4ENS5_IJNS4_1CILi2EEENSA_ILi1EEESC_EEEEENS5_IJNSA_ILi64EEESF_NSA_ILi128EEEEEENS_6half_tENS5_IJlSC_lEEESI_SJ_NS4_8TiledMMAINS4_8MMA_AtomIJNS4_20SM100_MMA_F16BF16_SSISI_SI_fLi64ELi64ELNS4_4UMMA5MajorE0ELSO_0ELNSN_7ScaleInE0ELSP_0EEEEEENS4_6LayoutINS5_IJSC_SC_SC_EEENS5_IJNSA_ILi0EEESU_SU_EEEEENS5_IJNS4_10UnderscoreESX_SX_EEEEENS4_13SM90_TMA_LOADENS4_14ComposedLayoutINS4_7SwizzleILi3ELi4ELi3EEENS4_18smem_ptr_flag_bitsILi16EEENSS_INS5_IJNSA_ILi8EEESF_EEENS5_IJSF_SC_EEEEEEEvNS4_8identityENS4_23SM90_TMA_LOAD_MULTICASTES1A_vS1B_EENS_8epilogue10collective18CollectiveEpilogueINS1E_23Sm100TmaWarpSpecializedILi3ELi2ELi16ELb1ELb0EEEJSH_NS5_IJNSS_ISF_SC_EENSS_INSA_ILi32EEESC_EEEEESI_SJ_SI_SJ_NS1E_6fusion15FusionCallbacksIS1I_NS1N_17LinearCombinationISI_fSI_fLNS_15FloatRoundStyleE2EEESH_S1M_JEEENS4_5SM1004TMEM4LOAD26SM100_TMEM_LOAD_16dp256b4xES10_NS11_INS12_ILi2ELi4ELi3EEES15_NSS_INS5_IJS16_S1K_EEENS5_IJS1K_SC_EEEEEEENS4_17SM75_U32x4_LDSM_NENS4_14SM90_TMA_STOREES21_NS4_17SM90_U32x4_STSM_NENS4_39AutoVectorizingCopyWithAssumedAlignmentILi128EEEEEEvvEEEEvNT_6ParamsE,"a",@progbits
	.sectionflags	@""
	.align	4
.nv.constant0._ZN7cutlass13device_kernelINS_4gemm6kernel13GemmUniversalIN4cute5tupleIJiiiiEEENS1_10collective13CollectiveMmaINS1_35MainloopSm100TmaUmmaWarpSpecializedILi6ELi2ELi4ENS5_IJNS4_1CILi2EEENSA_ILi1EEESC_EEEEENS5_IJNSA_ILi64EEESF_NSA_ILi128EEEEEENS_6half_tENS5_IJlSC_lEEESI_SJ_NS4_8TiledMMAINS4_8MMA_AtomIJNS4_20SM100_MMA_F16BF16_SSISI_SI_fLi64ELi64ELNS4_4UMMA5MajorE0ELSO_0ELNSN_7ScaleInE0ELSP_0EEEEEENS4_6LayoutINS5_IJSC_SC_SC_EEENS5_IJNSA_ILi0EEESU_SU_EEEEENS5_IJNS4_10UnderscoreESX_SX_EEEEENS4_13SM90_TMA_LOADENS4_14ComposedLayoutINS4_7SwizzleILi3ELi4ELi3EEENS4_18smem_ptr_flag_bitsILi16EEENSS_INS5_IJNSA_ILi8EEESF_EEENS5_IJSF_SC_EEEEEEEvNS4_8identityENS4_23SM90_TMA_LOAD_MULTICASTES1A_vS1B_EENS_8epilogue10collective18CollectiveEpilogueINS1E_23Sm100TmaWarpSpecializedILi3ELi2ELi16ELb1ELb0EEEJSH_NS5_IJNSS_ISF_SC_EENSS_INSA_ILi32EEESC_EEEEESI_SJ_SI_SJ_NS1E_6fusion15FusionCallbacksIS1I_NS1N_17LinearCombinationISI_fSI_fLNS_15FloatRoundStyleE2EEESH_S1M_JEEENS4_5SM1004TMEM4LOAD26SM100_TMEM_LOAD_16dp256b4xES10_NS11_INS12_ILi2ELi4ELi3EEES15_NSS_INS5_IJS16_S1K_EEENS5_IJS1K_SC_EEEEEEENS4_17SM75_U32x4_LDSM_NENS4_14SM90_TMA_STOREES21_NS4_17SM90_U32x4_STSM_NENS4_39AutoVectorizingCopyWithAssumedAlignmentILi128EEEEEEvvEEEEvNT_6ParamsE:
	.zero		2944


//--------------------- SYMBOLS --------------------------

	.type		.nv.reservedSmem.offset0,@object
	.size		.nv.reservedSmem.offset0,0x4
	.type		.nv.reservedSmem.cap,@object
	.size		.nv.reservedSmem.cap,0x4
	.type		__assertfail,@function
